// auto-generated by cutlass_sweep.gemm — config: {"arch": "sm_90", "cluster_m": 1, "cluster_n": 1, "dtype": "fp32", "dtype_b": "fp32", "layout": "nt", "stages": 2, "tile_k": 32, "tile_m": 64, "tile_n": 128}
#include "cutlass/cutlass.h"
#include "cutlass/gemm/collective/collective_builder.hpp"
#include "cutlass/gemm/device/gemm_universal_adapter.h"
#include "cutlass/gemm/kernel/gemm_universal.hpp"
#include "cutlass/epilogue/collective/collective_builder.hpp"

using ElemA = float;
using ElemB = float;
using ElemCD = float;
using Acc  = float;
using TileShape    = cute::Shape<cute::_64, cute::_128, cute::_32>;
using ClusterShape = cute::Shape<cute::_1, cute::_1, cute::_1>;

using CollectiveEpilogue = typename cutlass::epilogue::collective::CollectiveBuilder<
    cutlass::arch::Sm90, cutlass::arch::OpClassTensorOp,
    TileShape, ClusterShape,
    cutlass::epilogue::collective::EpilogueTileAuto,
    Acc, Acc,
    ElemCD, cutlass::layout::RowMajor, 128 / cutlass::sizeof_bits<ElemCD>::value,
    ElemCD, cutlass::layout::RowMajor, 128 / cutlass::sizeof_bits<ElemCD>::value,
    cutlass::epilogue::collective::EpilogueScheduleAuto
  >::CollectiveOp;

using CollectiveMainloop = typename cutlass::gemm::collective::CollectiveBuilder<
    cutlass::arch::Sm90, cutlass::arch::OpClassTensorOp,
    ElemA, cutlass::layout::RowMajor, 128 / cutlass::sizeof_bits<ElemA>::value,
    ElemB, cutlass::layout::ColumnMajor, 128 / cutlass::sizeof_bits<ElemB>::value,
    Acc,
    TileShape, ClusterShape,
    cutlass::gemm::collective::StageCount<2>,
    cutlass::gemm::collective::KernelScheduleAuto
  >::CollectiveOp;

using GemmKernel = cutlass::gemm::kernel::GemmUniversal<
    cute::Shape<int,int,int,int>,
    CollectiveMainloop,
    CollectiveEpilogue
>;
using Gemm = cutlass::gemm::device::GemmUniversalAdapter<GemmKernel>;

// Force the device kernel symbol into the cubin without needing a host main.
auto* _anchor = &cutlass::device_kernel<GemmKernel>;


// ===== COMPILED SASS (sm_90a) =====

	.target	sm_90a

	.elftype	@"ET_EXEC"


//--------------------- .note.nv.tkinfo           --------------------------
	.section	.note.nv.tkinfo,"",@"SHT_NOTE"
	.sectionflags	@"SHF_NOTE_NV_TKINFO"
	.tkinfo
        /*0018*/ 	.word	0x00000002
        /*0030*/ 	.string	""
        /*0030*/ 	.string	"ptxas"
        /*0030*/ 	.string	"Cuda compilation tools, release 13.0, V13.0.88"
        /*0030*/ 	.string	"Build cuda_13.0.r13.0/compiler.36424714_0"
        /*0030*/ 	.string	"-arch sm_90a -m 64 "



//--------------------- .note.nv.cuinfo           --------------------------
	.section	.note.nv.cuinfo,"",@"SHT_NOTE"
	.sectionflags	@"SHF_NOTE_NV_CUINFO"
        /*0018*/ 	.short	0x0002
        /*001a*/ 	.short	0x005a
        /*001c*/ 	.short	0x0082
	.zero		2


//--------------------- .nv.info                  --------------------------
	.section	.nv.info,"",@"SHT_CUDA_INFO"
	.align	4


	//----- nvinfo : EIATTR_REGCOUNT
	.align		4
        /*0000*/ 	.byte	0x04, 0x2f
        /*0002*/ 	.short	(.L_15 - .L_14)
	.align		4
.L_14:
        /*0004*/ 	.word	index@(_ZN7cutlass13device_kernelINS_4gemm6kernel13GemmUniversalIN4cute5tupleIJiiiiEEENS1_10collective13CollectiveMmaINS1_34MainloopSm90TmaGmmaWarpSpecializedILi2ENS5_IJNS4_1CILi1EEESB_SB_EEENS1_32KernelTmaWarpSpecializedPingpongEEENS5_IJNSA_ILi64EEENSA_ILi128EEENSA_ILi32EEEEEEfNS5_IJlSB_lEEEfSJ_NS4_8TiledMMAINS4_8MMA_AtomIJNS4_4SM904GMMA30MMA_64x128x8_F32TF32TF32_SS_TNILNSN_7ScaleInE1ELSP_1EEEEEENS4_6LayoutISC_NS5_IJNSA_ILi0EEEST_ST_EEEEENS5_IJNS4_10UnderscoreESW_SW_EEEEENS4_13SM90_TMA_LOADENS4_14ComposedLayoutINS4_7SwizzleILi3ELi4ELi3EEENS4_18smem_ptr_flag_bitsILi32EEENSS_INS5_IJNSA_ILi8EEESH_EEENS5_IJSH_SB_EEEEEEEvNS4_8identityESZ_S19_vS1A_EENS_8epilogue10collective6detail29Sm90TmaWarpSpecializedAdapterINS1D_15DefaultEpilogueIfSJ_SJ_NS1C_6thread17LinearCombinationIfLi1EffLNS1H_9ScaleType4KindE0ELNS_15FloatRoundStyleE2EfEENS1_15EpilogueDefaultEEEEEvvEEEEvNT_6ParamsE)
        /*0008*/ 	.word	0x000000a8


	//----- nvinfo : EIATTR_FRAME_SIZE
	.align		4
.L_15:
        /*000c*/ 	.byte	0x04, 0x11
        /*000e*/ 	.short	(.L_17 - .L_16)
	.align		4
.L_16:
        /*0010*/ 	.word	index@(_ZN7cutlass13device_kernelINS_4gemm6kernel13GemmUniversalIN4cute5tupleIJiiiiEEENS1_10collective13CollectiveMmaINS1_34MainloopSm90TmaGmmaWarpSpecializedILi2ENS5_IJNS4_1CILi1EEESB_SB_EEENS1_32KernelTmaWarpSpecializedPingpongEEENS5_IJNSA_ILi64EEENSA_ILi128EEENSA_ILi32EEEEEEfNS5_IJlSB_lEEEfSJ_NS4_8TiledMMAINS4_8MMA_AtomIJNS4_4SM904GMMA30MMA_64x128x8_F32TF32TF32_SS_TNILNSN_7ScaleInE1ELSP_1EEEEEENS4_6LayoutISC_NS5_IJNSA_ILi0EEEST_ST_EEEEENS5_IJNS4_10UnderscoreESW_SW_EEEEENS4_13SM90_TMA_LOADENS4_14ComposedLayoutINS4_7SwizzleILi3ELi4ELi3EEENS4_18smem_ptr_flag_bitsILi32EEENSS_INS5_IJNSA_ILi8EEESH_EEENS5_IJSH_SB_EEEEEEEvNS4_8identityESZ_S19_vS1A_EENS_8epilogue10collective6detail29Sm90TmaWarpSpecializedAdapterINS1D_15DefaultEpilogueIfSJ_SJ_NS1C_6thread17LinearCombinationIfLi1EffLNS1H_9ScaleType4KindE0ELNS_15FloatRoundStyleE2EfEENS1_15EpilogueDefaultEEEEEvvEEEEvNT_6ParamsE)
        /*0014*/ 	.word	0x00000000


	//----- nvinfo : EIATTR_MIN_STACK_SIZE
	.align		4
.L_17:
        /*0018*/ 	.byte	0x04, 0x12
        /*001a*/ 	.short	(.L_19 - .L_18)
	.align		4
.L_18:
        /*001c*/ 	.word	index@(_ZN7cutlass13device_kernelINS_4gemm6kernel13GemmUniversalIN4cute5tupleIJiiiiEEENS1_10collective13CollectiveMmaINS1_34MainloopSm90TmaGmmaWarpSpecializedILi2ENS5_IJNS4_1CILi1EEESB_SB_EEENS1_32KernelTmaWarpSpecializedPingpongEEENS5_IJNSA_ILi64EEENSA_ILi128EEENSA_ILi32EEEEEEfNS5_IJlSB_lEEEfSJ_NS4_8TiledMMAINS4_8MMA_AtomIJNS4_4SM904GMMA30MMA_64x128x8_F32TF32TF32_SS_TNILNSN_7ScaleInE1ELSP_1EEEEEENS4_6LayoutISC_NS5_IJNSA_ILi0EEEST_ST_EEEEENS5_IJNS4_10UnderscoreESW_SW_EEEEENS4_13SM90_TMA_LOADENS4_14ComposedLayoutINS4_7SwizzleILi3ELi4ELi3EEENS4_18smem_ptr_flag_bitsILi32EEENSS_INS5_IJNSA_ILi8EEESH_EEENS5_IJSH_SB_EEEEEEEvNS4_8identityESZ_S19_vS1A_EENS_8epilogue10collective6detail29Sm90TmaWarpSpecializedAdapterINS1D_15DefaultEpilogueIfSJ_SJ_NS1C_6thread17LinearCombinationIfLi1EffLNS1H_9ScaleType4KindE0ELNS_15FloatRoundStyleE2EfEENS1_15EpilogueDefaultEEEEEvvEEEEvNT_6ParamsE)
        /*0020*/ 	.word	0x00000000
.L_19:


//--------------------- .nv.compat                --------------------------
	.section	.nv.compat,"",@"SHT_CUDA_COMPAT_INFO"
	.align	4
        /*0000*/ 	.byte	0x02, 0x09, 0x01, 0x00, 0x02, 0x02, 0x04, 0x00, 0x02, 0x05, 0x05, 0x00, 0x03, 0x07, 0x01, 0x01
        /*0010*/ 	.byte	0x02, 0x03, 0x01, 0x00, 0x02, 0x06, 0x01, 0x00, 0x04, 0x0b, 0x08, 0x00, 0x00, 0x00, 0x00, 0x00
        /*0020*/ 	.byte	0x00, 0x00, 0x00, 0x00


//--------------------- .nv.info._ZN7cutlass13device_kernelINS_4gemm6kernel13GemmUniversalIN4cute5tupleIJiiiiEEENS1_10collective13CollectiveMmaINS1_34MainloopSm90TmaGmmaWarpSpecializedILi2ENS5_IJNS4_1CILi1EEESB_SB_EEENS1_32KernelTmaWarpSpecializedPingpongEEENS5_IJNSA_ILi64EEENSA_ILi128EEENSA_ILi32EEEEEEfNS5_IJlSB_lEEEfSJ_NS4_8TiledMMAINS4_8MMA_AtomIJNS4_4SM904GMMA30MMA_64x128x8_F32TF32TF32_SS_TNILNSN_7ScaleInE1ELSP_1EEEEEENS4_6LayoutISC_NS5_IJNSA_ILi0EEEST_ST_EEEEENS5_IJNS4_10UnderscoreESW_SW_EEEEENS4_13SM90_TMA_LOADENS4_14ComposedLayoutINS4_7SwizzleILi3ELi4ELi3EEENS4_18smem_ptr_flag_bitsILi32EEENSS_INS5_IJNSA_ILi8EEESH_EEENS5_IJSH_SB_EEEEEEEvNS4_8identityESZ_S19_vS1A_EENS_8epilogue10collective6detail29Sm90TmaWarpSpecializedAdapterINS1D_15DefaultEpilogueIfSJ_SJ_NS1C_6thread17LinearCombinationIfLi1EffLNS1H_9ScaleType4KindE0ELNS_15FloatRoundStyleE2EfEENS1_15EpilogueDefaultEEEEEvvEEEEvNT_6ParamsE --------------------------
	.section	.nv.info._ZN7cutlass13device_kernelINS_4gemm6kernel13GemmUniversalIN4cute5tupleIJiiiiEEENS1_10collective13CollectiveMmaINS1_34MainloopSm90TmaGmmaWarpSpecializedILi2ENS5_IJNS4_1CILi1EEESB_SB_EEENS1_32KernelTmaWarpSpecializedPingpongEEENS5_IJNSA_ILi64EEENSA_ILi128EEENSA_ILi32EEEEEEfNS5_IJlSB_lEEEfSJ_NS4_8TiledMMAINS4_8MMA_AtomIJNS4_4SM904GMMA30MMA_64x128x8_F32TF32TF32_SS_TNILNSN_7ScaleInE1ELSP_1EEEEEENS4_6LayoutISC_NS5_IJNSA_ILi0EEEST_ST_EEEEENS5_IJNS4_10UnderscoreESW_SW_EEEEENS4_13SM90_TMA_LOADENS4_14ComposedLayoutINS4_7SwizzleILi3ELi4ELi3EEENS4_18smem_ptr_flag_bitsILi32EEENSS_INS5_IJNSA_ILi8EEESH_EEENS5_IJSH_SB_EEEEEEEvNS4_8identityESZ_S19_vS1A_EENS_8epilogue10collective6detail29Sm90TmaWarpSpecializedAdapterINS1D_15DefaultEpilogueIfSJ_SJ_NS1C_6thread17LinearCombinationIfLi1EffLNS1H_9ScaleType4KindE0ELNS_15FloatRoundStyleE2EfEENS1_15EpilogueDefaultEEEEEvvEEEEvNT_6ParamsE,"",@"SHT_CUDA_INFO"
	.sectionflags	@""
	.align	4


	//----- nvinfo : EIATTR_CUDA_API_VERSION
	.align		4
        /*0000*/ 	.byte	0x04, 0x37
        /*0002*/ 	.short	(.L_21 - .L_20)
.L_20:
        /*0004*/ 	.word	0x00000082


	//----- nvinfo : EIATTR_KPARAM_INFO
	.align		4
.L_21:
        /*0008*/ 	.byte	0x04, 0x17
        /*000a*/ 	.short	(.L_23 - .L_22)
.L_22:
        /*000c*/ 	.word	0x00000000
        /*0010*/ 	.short	0x0000
        /*0012*/ 	.short	0x0070
        /*0014*/ 	.byte	0x00, 0xf0, 0x01, 0x10


	//----- nvinfo : EIATTR_SPARSE_MMA_MASK
	.align		4
.L_23:
        /*0018*/ 	.byte	0x03, 0x50
        /*001a*/ 	.short	0x0000


	//----- nvinfo : EIATTR_MAXREG_COUNT
	.align		4
        /*001c*/ 	.byte	0x03, 0x1b
        /*001e*/ 	.short	0x00a8


	//----- nvinfo : EIATTR_NUM_BARRIERS
	.align		4
        /*0020*/ 	.byte	0x02, 0x4c
        /*0022*/ 	.byte	0x01
	.zero		1


	//----- nvinfo : EIATTR_EXTERNS
	.align		4
        /*0024*/ 	.byte	0x04, 0x0f
        /*0026*/ 	.short	(.L_25 - .L_24)


	//   ....[0]....
	.align		4
.L_24:
        /*0028*/ 	.word	index@(__assertfail)


	//----- nvinfo : EIATTR_MERCURY_ISA_VERSION
	.align		4
.L_25:
        /*002c*/ 	.byte	0x03, 0x5f
        /*002e*/ 	.short	0x0101


	//----- nvinfo : EIATTR_INT_WARP_WIDE_INSTR_OFFSETS
	.align		4
        /*0030*/ 	.byte	0x04, 0x31
        /*0032*/ 	.short	(.L_27 - .L_26)


	//   ....[0]....
.L_26:
        /*0034*/ 	.word	0x00000430


	//   ....[1]....
        /*0038*/ 	.word	0x00000450


	//   ....[2]....
        /*003c*/ 	.word	0x000004d0


	//   ....[3]....
        /*0040*/ 	.word	0x000004e0


	//   ....[4]....
        /*0044*/ 	.word	0x000004f0


	//   ....[5]....
        /*0048*/ 	.word	0x00000510


	//   ....[6]....
        /*004c*/ 	.word	0x00000570


	//   ....[7]....
        /*0050*/ 	.word	0x00000590


	//----- nvinfo : EIATTR_COOP_GROUP_MASK_REGIDS
	.align		4
.L_27:
        /*0054*/ 	.byte	0x04, 0x29
        /*0056*/ 	.short	(.L_29 - .L_28)


	//   ....[0]....
.L_28:
        /*0058*/ 	.word	0xffffffff


	//   ....[1]....
        /*005c*/ 	.word	0xffffffff


	//   ....[2]....
        /*0060*/ 	.word	0xffffffff


	//   ....[3]....
        /*0064*/ 	.word	0xffffffff


	//   ....[4]....
        /*0068*/ 	.word	0xffffffff


	//   ....[5]....
        /*006c*/ 	.word	0xffffffff


	//----- nvinfo : EIATTR_COOP_GROUP_INSTR_OFFSETS
	.align		4
.L_29:
        /*0070*/ 	.byte	0x04, 0x28
        /*0072*/ 	.short	(.L_31 - .L_30)


	//   ....[0]....
.L_30:
        /*0074*/ 	.word	0x00000050


	//   ....[1]....
        /*0078*/ 	.word	0x00000080


	//   ....[2]....
        /*007c*/ 	.word	0x00000180


	//   ....[3]....
        /*0080*/ 	.word	0x00000350


	//   ....[4]....
        /*0084*/ 	.word	0x00000390


	//   ....[5]....
        /*0088*/ 	.word	0x000003d0


	//----- nvinfo : EIATTR_REG_RECONFIG
	.align		4
.L_31:
        /*008c*/ 	.byte	0x01, 0x54
	.zero		2


	//----- nvinfo : EIATTR_SYSCALL_OFFSETS
	.align		4
        /*0090*/ 	.byte	0x04, 0x46
        /*0092*/ 	.short	(.L_33 - .L_32)


	//   ....[0]....
.L_32:
        /*0094*/ 	.word	0x00001740


	//----- nvinfo : EIATTR_MBARRIER_INSTR_OFFSETS
	.align		4
.L_33:
        /*0098*/ 	.byte	0x04, 0x39
        /*009a*/ 	.short	(.L_35 - .L_34)


	//   ....[0]....
.L_34:
        /*009c*/ 	.word	0x00000300
        /*00a0*/ 	.word	0x000000ff
        /*00a4*/ 	.word	0x00000000
        /*00a8*/ 	.short	0x0100
        /*00aa*/ 	.byte	0x09
	.zero		1


	//   ....[1]....
        /*00ac*/ 	.word	0x00000310
        /*00b0*/ 	.word	0x000000ff
        /*00b4*/ 	.word	0x00000010
        /*00b8*/ 	.short	0x0100
        /*00ba*/ 	.byte	0x09
	.zero		1


	//   ....[2]....
        /*00bc*/ 	.word	0x00000320
        /*00c0*/ 	.word	0x000000ff
        /*00c4*/ 	.word	0x00000008
        /*00c8*/ 	.short	0x0100
        /*00ca*/ 	.byte	0x09
	.zero		1


	//   ....[3]....
        /*00cc*/ 	.word	0x00000330
        /*00d0*/ 	.word	0x000000ff
        /*00d4*/ 	.word	0x00000018
        /*00d8*/ 	.short	0x0100
        /*00da*/ 	.byte	0x09
	.zero		1


	//   ....[4]....
        /*00dc*/ 	.word	0x000005b0
        /*00e0*/ 	.word	0x000000ff
        /*00e4*/ 	.word	0x00000050
        /*00e8*/ 	.short	0x0100
        /*00ea*/ 	.byte	0x09
	.zero		1


	//   ....[5]....
        /*00ec*/ 	.word	0x000005c0
        /*00f0*/ 	.word	0x000000ff
        /*00f4*/ 	.word	0x00000058
        /*00f8*/ 	.short	0x0100
        /*00fa*/ 	.byte	0x09
	.zero		1


	//   ....[6]....
        /*00fc*/ 	.word	0x00000600
        /*0100*/ 	.word	0x000000ff
        /*0104*/ 	.word	0x00000030
        /*0108*/ 	.short	0x0100
        /*010a*/ 	.byte	0x0a
	.zero		1


	//   ....[7]....
        /*010c*/ 	.word	0x00000620
        /*0110*/ 	.word	0x000000ff
        /*0114*/ 	.word	0x00000038
        /*0118*/ 	.short	0x0100
        /*011a*/ 	.byte	0x0a
	.zero		1


	//   ....[8]....
        /*011c*/ 	.word	0x00000630
        /*0120*/ 	.word	0x000000ff
        /*0124*/ 	.word	0x00000040
        /*0128*/ 	.short	0x0100
        /*012a*/ 	.byte	0x0a
	.zero		1


	//   ....[9]....
        /*012c*/ 	.word	0x00000640
        /*0130*/ 	.word	0x000000ff
        /*0134*/ 	.word	0x00000048
        /*0138*/ 	.short	0x0100
        /*013a*/ 	.byte	0x0a
	.zero		1


	//   ....[10]....
        /*013c*/ 	.word	0x00001600
        /*0140*/ 	.word	0x0000005f
        /*0144*/ 	.word	0xfffffff8
        /*0148*/ 	.short	0x010a
        /*014a*/ 	.byte	0x3f
	.zero		1


	//   ....[11]....
        /*014c*/ 	.word	0x000017d0
        /*0150*/ 	.word	0x00000003
        /*0154*/ 	.word	0x00000000
        /*0158*/ 	.short	0x010a
        /*015a*/ 	.byte	0x3f
	.zero		1


	//   ....[12]....
        /*015c*/ 	.word	0x00001830
        /*0160*/ 	.word	0x00000003
        /*0164*/ 	.word	0x00000000
        /*0168*/ 	.short	0x010a
        /*016a*/ 	.byte	0x3f
	.zero		1


	//   ....[13]....
        /*016c*/ 	.word	0x00001b90
        /*0170*/ 	.word	0x000000ff
        /*0174*/ 	.word	0x00000000
        /*0178*/ 	.short	0x010a
        /*017a*/ 	.byte	0x04
	.zero		1


	//   ....[14]....
        /*017c*/ 	.word	0x00001bd0
        /*0180*/ 	.word	0x000000ff
        /*0184*/ 	.word	0x00000000
        /*0188*/ 	.short	0x010a
        /*018a*/ 	.byte	0x04
	.zero		1


	//   ....[15]....
        /*018c*/ 	.word	0x00001e40
        /*0190*/ 	.word	0x000000ff
        /*0194*/ 	.word	0x00000000
        /*0198*/ 	.short	0x0101
        /*019a*/ 	.byte	0x04
	.zero		1


	//   ....[16]....
        /*019c*/ 	.word	0x00001f30
        /*01a0*/ 	.word	0x00000063
        /*01a4*/ 	.word	0x00000000
        /*01a8*/ 	.short	0x0101
        /*01aa*/ 	.byte	0x32
	.zero		1


	//   ....[17]....
        /*01ac*/ 	.word	0x00001ff0
        /*01b0*/ 	.word	0x000000ff
        /*01b4*/ 	.word	0x00000000
        /*01b8*/ 	.short	0x0101
        /*01ba*/ 	.byte	0x04
	.zero		1


	//   ....[18]....
        /*01bc*/ 	.word	0x00002040
        /*01c0*/ 	.word	0x0000005f
        /*01c4*/ 	.word	0x00000008
        /*01c8*/ 	.short	0x010a
        /*01ca*/ 	.byte	0x3f
	.zero		1


	//   ....[19]....
        /*01cc*/ 	.word	0x00005500
        /*01d0*/ 	.word	0x00000060
        /*01d4*/ 	.word	0x00000000
        /*01d8*/ 	.short	0x0101
        /*01da*/ 	.byte	0x32
	.zero		1


	//   ....[20]....
        /*01dc*/ 	.word	0x00005f10
        /*01e0*/ 	.word	0x00000007
        /*01e4*/ 	.word	0x00000010
        /*01e8*/ 	.short	0x010a
        /*01ea*/ 	.byte	0x3f
	.zero		1


	//   ....[21]....
        /*01ec*/ 	.word	0x000062b0
        /*01f0*/ 	.word	0x00000003
        /*01f4*/ 	.word	0x00000058
        /*01f8*/ 	.short	0x0101
        /*01fa*/ 	.byte	0x3f
	.zero		1


	//   ....[22]....
        /*01fc*/ 	.word	0x00006a20
        /*0200*/ 	.word	0x00000007
        /*0204*/ 	.word	0x00000000
        /*0208*/ 	.short	0x010a
        /*020a*/ 	.byte	0x3f
	.zero		1


	//   ....[23]....
        /*020c*/ 	.word	0x00006aa0
        /*0210*/ 	.word	0x00000003
        /*0214*/ 	.word	0x00000000
        /*0218*/ 	.short	0x010a
        /*021a*/ 	.byte	0x3f
	.zero		1


	//   ....[24]....
        /*021c*/ 	.word	0x00006b00
        /*0220*/ 	.word	0x0000005f
        /*0224*/ 	.word	0xfffffff8
        /*0228*/ 	.short	0x010a
        /*022a*/ 	.byte	0x3f
	.zero		1


	//   ....[25]....
        /*022c*/ 	.word	0x00006b50
        /*0230*/ 	.word	0x00000003
        /*0234*/ 	.word	0x00000000
        /*0238*/ 	.short	0x010a
        /*023a*/ 	.byte	0x3f
	.zero		1


	//   ....[26]....
        /*023c*/ 	.word	0x00006bb0
        /*0240*/ 	.word	0x00000004
        /*0244*/ 	.word	0x00000000
        /*0248*/ 	.short	0x010a
        /*024a*/ 	.byte	0x3f
	.zero		1


	//   ....[27]....
        /*024c*/ 	.word	0x00006c00
        /*0250*/ 	.word	0x0000005f
        /*0254*/ 	.word	0x00000008
        /*0258*/ 	.short	0x010a
        /*025a*/ 	.byte	0x3f
	.zero		1


	//   ....[28]....
        /*025c*/ 	.word	0x00006cd0
        /*0260*/ 	.word	0x00000007
        /*0264*/ 	.word	0x00000010
        /*0268*/ 	.short	0x010a
        /*026a*/ 	.byte	0x3f
	.zero		1


	//   ....[29]....
        /*026c*/ 	.word	0x00006da0
        /*0270*/ 	.word	0x00000007
        /*0274*/ 	.word	0x00000000
        /*0278*/ 	.short	0x010a
        /*027a*/ 	.byte	0x3f
	.zero		1


	//----- nvinfo : EIATTR_NUM_MBARRIERS
	.align		4
.L_35:
        /*027c*/ 	.byte	0x03, 0x38
        /*027e*/ 	.short	0x000a


	//----- nvinfo : EIATTR_EXIT_INSTR_OFFSETS
	.align		4
        /*0280*/ 	.byte	0x04, 0x1c
        /*0282*/ 	.short	(.L_37 - .L_36)


	//   ....[0]....
.L_36:
        /*0284*/ 	.word	0x00001200


	//   ....[1]....
        /*0288*/ 	.word	0x00001260


	//   ....[2]....
        /*028c*/ 	.word	0x00005c40


	//   ....[3]....
        /*0290*/ 	.word	0x00005c70


	//   ....[4]....
        /*0294*/ 	.word	0x00006af0


	//----- nvinfo : EIATTR_MAX_THREADS
	.align		4
.L_37:
        /*0298*/ 	.byte	0x04, 0x05
        /*029a*/ 	.short	(.L_39 - .L_38)
.L_38:
        /*029c*/ 	.word	0x00000180
        /*02a0*/ 	.word	0x00000001
        /*02a4*/ 	.word	0x00000001


	//----- nvinfo : EIATTR_CRS_STACK_SIZE
	.align		4
.L_39:
        /*02a8*/ 	.byte	0x04, 0x1e
        /*02aa*/ 	.short	(.L_41 - .L_40)
.L_40:
        /*02ac*/ 	.word	0x00000000


	//----- nvinfo : EIATTR_CBANK_PARAM_SIZE
	.align		4
.L_41:
        /*02b0*/ 	.byte	0x03, 0x19
        /*02b2*/ 	.short	0x0470


	//----- nvinfo : EIATTR_PARAM_CBANK
	.align		4
        /*02b4*/ 	.byte	0x04, 0x0a
        /*02b6*/ 	.short	(.L_43 - .L_42)
	.align		4
.L_42:
        /*02b8*/ 	.word	index@(.nv.constant0._ZN7cutlass13device_kernelINS_4gemm6kernel13GemmUniversalIN4cute5tupleIJiiiiEEENS1_10collective13CollectiveMmaINS1_34MainloopSm90TmaGmmaWarpSpecializedILi2ENS5_IJNS4_1CILi1EEESB_SB_EEENS1_32KernelTmaWarpSpecializedPingpongEEENS5_IJNSA_ILi64EEENSA_ILi128EEENSA_ILi32EEEEEEfNS5_IJlSB_lEEEfSJ_NS4_8TiledMMAINS4_8MMA_AtomIJNS4_4SM904GMMA30MMA_64x128x8_F32TF32TF32_SS_TNILNSN_7ScaleInE1ELSP_1EEEEEENS4_6LayoutISC_NS5_IJNSA_ILi0EEEST_ST_EEEEENS5_IJNS4_10UnderscoreESW_SW_EEEEENS4_13SM90_TMA_LOADENS4_14ComposedLayoutINS4_7SwizzleILi3ELi4ELi3EEENS4_18smem_ptr_flag_bitsILi32EEENSS_INS5_IJNSA_ILi8EEESH_EEENS5_IJSH_SB_EEEEEEEvNS4_8identityESZ_S19_vS1A_EENS_8epilogue10collective6detail29Sm90TmaWarpSpecializedAdapterINS1D_15DefaultEpilogueIfSJ_SJ_NS1C_6thread17LinearCombinationIfLi1EffLNS1H_9ScaleType4KindE0ELNS_15FloatRoundStyleE2EfEENS1_15EpilogueDefaultEEEEEvvEEEEvNT_6ParamsE)
        /*02bc*/ 	.short	0x0210
        /*02be*/ 	.short	0x0470


	//----- nvinfo : EIATTR_SW_WAR
	.align		4
.L_43:
        /*02c0*/ 	.byte	0x04, 0x36
        /*02c2*/ 	.short	(.L_45 - .L_44)
.L_44:
        /*02c4*/ 	.word	0x00000008
.L_45:


//--------------------- .nv.callgraph             --------------------------
	.section	.nv.callgraph,"",@"SHT_CUDA_CALLGRAPH"
	.align	4
	.sectionentsize	8
	.align		4
        /*0000*/ 	.word	0x00000000
	.align		4
        /*0004*/ 	.word	0xffffffff
	.align		4
        /*0008*/ 	.word	index@(_ZN7cutlass13device_kernelINS_4gemm6kernel13GemmUniversalIN4cute5tupleIJiiiiEEENS1_10collective13CollectiveMmaINS1_34MainloopSm90TmaGmmaWarpSpecializedILi2ENS5_IJNS4_1CILi1EEESB_SB_EEENS1_32KernelTmaWarpSpecializedPingpongEEENS5_IJNSA_ILi64EEENSA_ILi128EEENSA_ILi32EEEEEEfNS5_IJlSB_lEEEfSJ_NS4_8TiledMMAINS4_8MMA_AtomIJNS4_4SM904GMMA30MMA_64x128x8_F32TF32TF32_SS_TNILNSN_7ScaleInE1ELSP_1EEEEEENS4_6LayoutISC_NS5_IJNSA_ILi0EEEST_ST_EEEEENS5_IJNS4_10UnderscoreESW_SW_EEEEENS4_13SM90_TMA_LOADENS4_14ComposedLayoutINS4_7SwizzleILi3ELi4ELi3EEENS4_18smem_ptr_flag_bitsILi32EEENSS_INS5_IJNSA_ILi8EEESH_EEENS5_IJSH_SB_EEEEEEEvNS4_8identityESZ_S19_vS1A_EENS_8epilogue10collective6detail29Sm90TmaWarpSpecializedAdapterINS1D_15DefaultEpilogueIfSJ_SJ_NS1C_6thread17LinearCombinationIfLi1EffLNS1H_9ScaleType4KindE0ELNS_15FloatRoundStyleE2EfEENS1_15EpilogueDefaultEEEEEvvEEEEvNT_6ParamsE)
	.align		4
        /*000c*/ 	.word	index@(__assertfail)
	.align		4
        /*0010*/ 	.word	0x00000000
	.align		4
        /*0014*/ 	.word	0xfffffffe
	.align		4
        /*0018*/ 	.word	0x00000000
	.align		4
        /*001c*/ 	.word	0xfffffffd
	.align		4
        /*0020*/ 	.word	0x00000000
	.align		4
        /*0024*/ 	.word	0xfffffffc


//--------------------- .nv.constant4             --------------------------
	.section	.nv.constant4,"a",@progbits
	.align	8
	.align		8
.nv.constant4:
        /*0000*/ 	.dword	__assertfail
	.align		8
        /*0008*/ 	.dword	__unnamed_1
	.align		8
        /*0010*/ 	.dword	_ZN40_INTERNAL_23b8aa84_4_k_cu_e0b3472e_170934cuda3std3__45__cpo5beginE
	.align		8
        /*0018*/ 	.dword	_ZN40_INTERNAL_23b8aa84_4_k_cu_e0b3472e_170934cuda3std3__45__cpo3endE
	.align		8
        /*0020*/ 	.dword	_ZN40_INTERNAL_23b8aa84_4_k_cu_e0b3472e_170934cuda3std3__45__cpo6cbeginE
	.align		8
        /*0028*/ 	.dword	_ZN40_INTERNAL_23b8aa84_4_k_cu_e0b3472e_170934cuda3std3__45__cpo4cendE
	.align		8
        /*0030*/ 	.dword	_ZN40_INTERNAL_23b8aa84_4_k_cu_e0b3472e_170934cuda3std3__442_GLOBAL__N__23b8aa84_4_k_cu_e0b3472e_170936ignoreE
	.align		8
        /*0038*/ 	.dword	_ZN40_INTERNAL_23b8aa84_4_k_cu_e0b3472e_170934cuda3std3__419piecewise_constructE
	.align		8
        /*0040*/ 	.dword	_ZN40_INTERNAL_23b8aa84_4_k_cu_e0b3472e_170934cuda3std3__48in_placeE
	.align		8
        /*0048*/ 	.dword	_ZN40_INTERNAL_23b8aa84_4_k_cu_e0b3472e_170934cuda3std6ranges3__45__cpo4swapE
	.align		8
        /*0050*/ 	.dword	_ZN40_INTERNAL_23b8aa84_4_k_cu_e0b3472e_170934cuda3std6ranges3__45__cpo9iter_moveE
	.align		8
        /*0058*/ 	.dword	_ZN40_INTERNAL_23b8aa84_4_k_cu_e0b3472e_170934cute7productE
	.align		8
        /*0060*/ 	.dword	_ZN40_INTERNAL_23b8aa84_4_k_cu_e0b3472e_170934cute1_E
	.align		8
        /*0068*/ 	.dword	$str$22
	.align		8
        /*0070*/ 	.dword	$str$23


//--------------------- .text._ZN7cutlass13device_kernelINS_4gemm6kernel13GemmUniversalIN4cute5tupleIJiiiiEEENS1_10collective13CollectiveMmaINS1_34MainloopSm90TmaGmmaWarpSpecializedILi2ENS5_IJNS4_1CILi1EEESB_SB_EEENS1_32KernelTmaWarpSpecializedPingpongEEENS5_IJNSA_ILi64EEENSA_ILi128EEENSA_ILi32EEEEEEfNS5_IJlSB_lEEEfSJ_NS4_8TiledMMAINS4_8MMA_AtomIJNS4_4SM904GMMA30MMA_64x128x8_F32TF32TF32_SS_TNILNSN_7ScaleInE1ELSP_1EEEEEENS4_6LayoutISC_NS5_IJNSA_ILi0EEEST_ST_EEEEENS5_IJNS4_10UnderscoreESW_SW_EEEEENS4_13SM90_TMA_LOADENS4_14ComposedLayoutINS4_7SwizzleILi3ELi4ELi3EEENS4_18smem_ptr_flag_bitsILi32EEENSS_INS5_IJNSA_ILi8EEESH_EEENS5_IJSH_SB_EEEEEEEvNS4_8identityESZ_S19_vS1A_EENS_8epilogue10collective6detail29Sm90TmaWarpSpecializedAdapterINS1D_15DefaultEpilogueIfSJ_SJ_NS1C_6thread17LinearCombinationIfLi1EffLNS1H_9ScaleType4KindE0ELNS_15FloatRoundStyleE2EfEENS1_15EpilogueDefaultEEEEEvvEEEEvNT_6ParamsE --------------------------
	.section	.text._ZN7cutlass13device_kernelINS_4gemm6kernel13GemmUniversalIN4cute5tupleIJiiiiEEENS1_10collective13CollectiveMmaINS1_34MainloopSm90TmaGmmaWarpSpecializedILi2ENS5_IJNS4_1CILi1EEESB_SB_EEENS1_32KernelTmaWarpSpecializedPingpongEEENS5_IJNSA_ILi64EEENSA_ILi128EEENSA_ILi32EEEEEEfNS5_IJlSB_lEEEfSJ_NS4_8TiledMMAINS4_8MMA_AtomIJNS4_4SM904GMMA30MMA_64x128x8_F32TF32TF32_SS_TNILNSN_7ScaleInE1ELSP_1EEEEEENS4_6LayoutISC_NS5_IJNSA_ILi0EEEST_ST_EEEEENS5_IJNS4_10UnderscoreESW_SW_EEEEENS4_13SM90_TMA_LOADENS4_14ComposedLayoutINS4_7SwizzleILi3ELi4ELi3EEENS4_18smem_ptr_flag_bitsILi32EEENSS_INS5_IJNSA_ILi8EEESH_EEENS5_IJSH_SB_EEEEEEEvNS4_8identityESZ_S19_vS1A_EENS_8epilogue10collective6detail29Sm90TmaWarpSpecializedAdapterINS1D_15DefaultEpilogueIfSJ_SJ_NS1C_6thread17LinearCombinationIfLi1EffLNS1H_9ScaleType4KindE0ELNS_15FloatRoundStyleE2EfEENS1_15EpilogueDefaultEEEEEvvEEEEvNT_6ParamsE,"ax",@progbits
	.align	128
.text._ZN7cutlass13device_kernelINS_4gemm6kernel13GemmUniversalIN4cute5tupleIJiiiiEEENS1_10collective13CollectiveMmaINS1_34MainloopSm90TmaGmmaWarpSpecializedILi2ENS5_IJNS4_1CILi1EEESB_SB_EEENS1_32KernelTmaWarpSpecializedPingpongEEENS5_IJNSA_ILi64EEENSA_ILi128EEENSA_ILi32EEEEEEfNS5_IJlSB_lEEEfSJ_NS4_8TiledMMAINS4_8MMA_AtomIJNS4_4SM904GMMA30MMA_64x128x8_F32TF32TF32_SS_TNILNSN_7ScaleInE1ELSP_1EEEEEENS4_6LayoutISC_NS5_IJNSA_ILi0EEEST_ST_EEEEENS5_IJNS4_10UnderscoreESW_SW_EEEEENS4_13SM90_TMA_LOADENS4_14ComposedLayoutINS4_7SwizzleILi3ELi4ELi3EEENS4_18smem_ptr_flag_bitsILi32EEENSS_INS5_IJNSA_ILi8EEESH_EEENS5_IJSH_SB_EEEEEEEvNS4_8identityESZ_S19_vS1A_EENS_8epilogue10collective6detail29Sm90TmaWarpSpecializedAdapterINS1D_15DefaultEpilogueIfSJ_SJ_NS1C_6thread17LinearCombinationIfLi1EffLNS1H_9ScaleType4KindE0ELNS_15FloatRoundStyleE2EfEENS1_15EpilogueDefaultEEEEEvvEEEEvNT_6ParamsE:
        .type           _ZN7cutlass13device_kernelINS_4gemm6kernel13GemmUniversalIN4cute5tupleIJiiiiEEENS1_10collective13CollectiveMmaINS1_34MainloopSm90TmaGmmaWarpSpecializedILi2ENS5_IJNS4_1CILi1EEESB_SB_EEENS1_32KernelTmaWarpSpecializedPingpongEEENS5_IJNSA_ILi64EEENSA_ILi128EEENSA_ILi32EEEEEEfNS5_IJlSB_lEEEfSJ_NS4_8TiledMMAINS4_8MMA_AtomIJNS4_4SM904GMMA30MMA_64x128x8_F32TF32TF32_SS_TNILNSN_7ScaleInE1ELSP_1EEEEEENS4_6LayoutISC_NS5_IJNSA_ILi0EEEST_ST_EEEEENS5_IJNS4_10UnderscoreESW_SW_EEEEENS4_13SM90_TMA_LOADENS4_14ComposedLayoutINS4_7SwizzleILi3ELi4ELi3EEENS4_18smem_ptr_flag_bitsILi32EEENSS_INS5_IJNSA_ILi8EEESH_EEENS5_IJSH_SB_EEEEEEEvNS4_8identityESZ_S19_vS1A_EENS_8epilogue10collective6detail29Sm90TmaWarpSpecializedAdapterINS1D_15DefaultEpilogueIfSJ_SJ_NS1C_6thread17LinearCombinationIfLi1EffLNS1H_9ScaleType4KindE0ELNS_15FloatRoundStyleE2EfEENS1_15EpilogueDefaultEEEEEvvEEEEvNT_6ParamsE,@function
        .size           _ZN7cutlass13device_kernelINS_4gemm6kernel13GemmUniversalIN4cute5tupleIJiiiiEEENS1_10collective13CollectiveMmaINS1_34MainloopSm90TmaGmmaWarpSpecializedILi2ENS5_IJNS4_1CILi1EEESB_SB_EEENS1_32KernelTmaWarpSpecializedPingpongEEENS5_IJNSA_ILi64EEENSA_ILi128EEENSA_ILi32EEEEEEfNS5_IJlSB_lEEEfSJ_NS4_8TiledMMAINS4_8MMA_AtomIJNS4_4SM904GMMA30MMA_64x128x8_F32TF32TF32_SS_TNILNSN_7ScaleInE1ELSP_1EEEEEENS4_6LayoutISC_NS5_IJNSA_ILi0EEEST_ST_EEEEENS5_IJNS4_10UnderscoreESW_SW_EEEEENS4_13SM90_TMA_LOADENS4_14ComposedLayoutINS4_7SwizzleILi3ELi4ELi3EEENS4_18smem_ptr_flag_bitsILi32EEENSS_INS5_IJNSA_ILi8EEESH_EEENS5_IJSH_SB_EEEEEEEvNS4_8identityESZ_S19_vS1A_EENS_8epilogue10collective6detail29Sm90TmaWarpSpecializedAdapterINS1D_15DefaultEpilogueIfSJ_SJ_NS1C_6thread17LinearCombinationIfLi1EffLNS1H_9ScaleType4KindE0ELNS_15FloatRoundStyleE2EfEENS1_15EpilogueDefaultEEEEEvvEEEEvNT_6ParamsE,(.L_x_192 - _ZN7cutlass13device_kernelINS_4gemm6kernel13GemmUniversalIN4cute5tupleIJiiiiEEENS1_10collective13CollectiveMmaINS1_34MainloopSm90TmaGmmaWarpSpecializedILi2ENS5_IJNS4_1CILi1EEESB_SB_EEENS1_32KernelTmaWarpSpecializedPingpongEEENS5_IJNSA_ILi64EEENSA_ILi128EEENSA_ILi32EEEEEEfNS5_IJlSB_lEEEfSJ_NS4_8TiledMMAINS4_8MMA_AtomIJNS4_4SM904GMMA30MMA_64x128x8_F32TF32TF32_SS_TNILNSN_7ScaleInE1ELSP_1EEEEEENS4_6LayoutISC_NS5_IJNSA_ILi0EEEST_ST_EEEEENS5_IJNS4_10UnderscoreESW_SW_EEEEENS4_13SM90_TMA_LOADENS4_14ComposedLayoutINS4_7SwizzleILi3ELi4ELi3EEENS4_18smem_ptr_flag_bitsILi32EEENSS_INS5_IJNSA_ILi8EEESH_EEENS5_IJSH_SB_EEEEEEEvNS4_8identityESZ_S19_vS1A_EENS_8epilogue10collective6detail29Sm90TmaWarpSpecializedAdapterINS1D_15DefaultEpilogueIfSJ_SJ_NS1C_6thread17LinearCombinationIfLi1EffLNS1H_9ScaleType4KindE0ELNS_15FloatRoundStyleE2EfEENS1_15EpilogueDefaultEEEEEvvEEEEvNT_6ParamsE)
        .other          _ZN7cutlass13device_kernelINS_4gemm6kernel13GemmUniversalIN4cute5tupleIJiiiiEEENS1_10collective13CollectiveMmaINS1_34MainloopSm90TmaGmmaWarpSpecializedILi2ENS5_IJNS4_1CILi1EEESB_SB_EEENS1_32KernelTmaWarpSpecializedPingpongEEENS5_IJNSA_ILi64EEENSA_ILi128EEENSA_ILi32EEEEEEfNS5_IJlSB_lEEEfSJ_NS4_8TiledMMAINS4_8MMA_AtomIJNS4_4SM904GMMA30MMA_64x128x8_F32TF32TF32_SS_TNILNSN_7ScaleInE1ELSP_1EEEEEENS4_6LayoutISC_NS5_IJNSA_ILi0EEEST_ST_EEEEENS5_IJNS4_10UnderscoreESW_SW_EEEEENS4_13SM90_TMA_LOADENS4_14ComposedLayoutINS4_7SwizzleILi3ELi4ELi3EEENS4_18smem_ptr_flag_bitsILi32EEENSS_INS5_IJNSA_ILi8EEESH_EEENS5_IJSH_SB_EEEEEEEvNS4_8identityESZ_S19_vS1A_EENS_8epilogue10collective6detail29Sm90TmaWarpSpecializedAdapterINS1D_15DefaultEpilogueIfSJ_SJ_NS1C_6thread17LinearCombinationIfLi1EffLNS1H_9ScaleType4KindE0ELNS_15FloatRoundStyleE2EfEENS1_15EpilogueDefaultEEEEEvvEEEEvNT_6ParamsE,@"STO_CUDA_ENTRY STV_DEFAULT"
_ZN7cutlass13device_kernelINS_4gemm6kernel13GemmUniversalIN4cute5tupleIJiiiiEEENS1_10collective13CollectiveMmaINS1_34MainloopSm90TmaGmmaWarpSpecializedILi2ENS5_IJNS4_1CILi1EEESB_SB_EEENS1_32KernelTmaWarpSpecializedPingpongEEENS5_IJNSA_ILi64EEENSA_ILi128EEENSA_ILi32EEEEEEfNS5_IJlSB_lEEEfSJ_NS4_8TiledMMAINS4_8MMA_AtomIJNS4_4SM904GMMA30MMA_64x128x8_F32TF32TF32_SS_TNILNSN_7ScaleInE1ELSP_1EEEEEENS4_6LayoutISC_NS5_IJNSA_ILi0EEEST_ST_EEEEENS5_IJNS4_10UnderscoreESW_SW_EEEEENS4_13SM90_TMA_LOADENS4_14ComposedLayoutINS4_7SwizzleILi3ELi4ELi3EEENS4_18smem_ptr_flag_bitsILi32EEENSS_INS5_IJNSA_ILi8EEESH_EEENS5_IJSH_SB_EEEEEEEvNS4_8identityESZ_S19_vS1A_EENS_8epilogue10collective6detail29Sm90TmaWarpSpecializedAdapterINS1D_15DefaultEpilogueIfSJ_SJ_NS1C_6thread17LinearCombinationIfLi1EffLNS1H_9ScaleType4KindE0ELNS_15FloatRoundStyleE2EfEENS1_15EpilogueDefaultEEEEEvvEEEEvNT_6ParamsE:
[----:B------:R-:W0:Y:S01]  /*0000*/  LDC R1, c[0x0][0x28] ;  /* 0x00000a00ff017b82 */ /* 0x000e220000000800 */
[----:B------:R-:W1:Y:S01]  /*0010*/  S2R R4, SR_TID.X ;  /* 0x0000000000047919 */ /* 0x000e620000002100 */
[----:B------:R-:W-:Y:S01]  /*0020*/  ELECT P0, URZ, PT ;  /* 0x00000000003f782f */ /* 0x000fe20003800000 */
[----:B------:R-:W-:Y:S01]  /*0030*/  BSSY B0, `(.L_x_0) ;  /* 0x0000014000007945 */ /* 0x000fe20003800000 */
[----:B-1----:R-:W-:-:S05]  /*0040*/  SHF.R.U32.HI R0, RZ, 0x5, R4 ;  /* 0x00000005ff007819 */ /* 0x002fca0000011604 */
[----:B------:R-:W1:Y:S02]  /*0050*/  SHFL.IDX PT, R2, R0, RZ, 0x1f ;  /* 0x00001fff00027589 */ /* 0x000e6400000e0000 */
[----:B-1----:R-:W-:Y:S02]  /*0060*/  R2UR UR8, R2 ;  /* 0x00000000020872ca */ /* 0x002fe400000e0000 */
[----:B------:R-:W-:-:S05]  /*0070*/  SHF.R.U32.HI R2, RZ, 0x7, R4 ;  /* 0x00000007ff027819 */ /* 0x000fca0000011604 */
[----:B------:R1:W2:Y:S06]  /*0080*/  SHFL.IDX PT, R3, R2, RZ, 0x1f ;  /* 0x00001fff02037589 */ /* 0x0002ac00000e0000 */
[----:B------:R-:W-:Y:S02]  /*0090*/  USHF.R.S32.HI UR4, URZ, 0x1f, UR8 ;  /* 0x0000001f3f047899 */ /* 0x000fe40008011408 */
[----:B------:R-:W-:Y:S02]  /*00a0*/  ISETP.NE.OR P0, PT, RZ, UR8, !P0 ;  /* 0x00000008ff007c0c */ /* 0x000fe4000c705670 */
[----:B------:R-:W-:-:S04]  /*00b0*/  ULEA.HI UR4, UR4, UR8, URZ, 0x2 ;  /* 0x0000000804047291 */ /* 0x000fc8000f8f103f */
[----:B------:R-:W-:-:S04]  /*00c0*/  ULOP3.LUT UR4, UR4, 0xfffffffc, URZ, 0xc0, !UPT ;  /* 0xfffffffc04047892 */ /* 0x000fc8000f8ec03f */
[----:B------:R-:W-:-:S03]  /*00d0*/  UIADD3 UR8, UR8, -UR4, URZ ;  /* 0x8000000408087290 */ /* 0x000fc6000fffe03f */
[----:B01----:R-:W-:Y:S09]  /*00e0*/  @P0 BRA `(.L_x_1) ;  /* 0x0000000000200947 */ /* 0x003ff20003800000 */
[----:B------:R-:W-:Y:S02]  /*00f0*/  ULDC.64 UR4, c[0x0][0x198] ;  /* 0x0000660000047ab9 */ /* 0x000fe40000000a00 */
[----:B------:R-:W-:Y:S02]  /*0100*/  UIADD3 UR6, UP0, UR4, 0xf0, URZ ;  /* 0x000000f004067890 */ /* 0x000fe4000ff1e03f */
[----:B------:R-:W-:Y:S02]  /*0110*/  UIADD3 UR4, UP1, UR4, 0x1f0, URZ ;  /* 0x000001f004047890 */ /* 0x000fe4000ff3e03f */
[----:B------:R-:W-:Y:S02]  /*0120*/  UIADD3.X UR7, URZ, UR5, URZ, UP0, !UPT ;  /* 0x000000053f077290 */ /* 0x000fe400087fe43f */
[----:B------:R-:W-:-:S07]  /*0130*/  UIADD3.X UR5, URZ, UR5, URZ, UP1, !UPT ;  /* 0x000000053f057290 */ /* 0x000fce0008ffe43f */
[----:B------:R0:W-:Y:S02]  /*0140*/  UTMACCTL.PF [UR6] ;  /* 0x00000000060079b9 */ /* 0x0001e40008040000 */
[----:B------:R0:W-:Y:S02]  /*0150*/  UTMACCTL.PF [UR4] ;  /* 0x00000000040079b9 */ /* 0x0001e40008040000 */
[----:B0-----:R-:W-:Y:S01]  /*0160*/  NOP ;  /* 0x0000000000007918 */ /* 0x001fe20000000000 */
.L_x_1:
[----:B------:R-:W-:Y:S05]  /*0170*/  BSYNC B0 ;  /* 0x0000000000007941 */ /* 0x000fea0003800000 */
.L_x_0:
[----:B------:R-:W0:Y:S01]  /*0180*/  SHFL.IDX PT, R5, R0, RZ, 0x1f ;  /* 0x00001fff00057589 */ /* 0x000e2200000e0000 */
[----:B--2---:R-:W-:Y:S01]  /*0190*/  R2UR UR15, R3 ;  /* 0x00000000030f72ca */ /* 0x004fe200000e0000 */
[----:B------:R-:W-:-:S04]  /*01a0*/  UISETP.NE.AND UP0, UPT, UR8, 0x3, UPT ;  /* 0x000000030800788c */ /* 0x000fc8000bf05270 */
[----:B------:R-:W-:-:S08]  /*01b0*/  UISETP.EQ.OR UP0, UPT, UR8, URZ, !UP0 ;  /* 0x0000003f0800728c */ /* 0x000fd0000c702670 */
[----:B------:R-:W-:Y:S02]  /*01c0*/  UIADD3 UR18, UR15, -0x1, URZ ;  /* 0xffffffff0f127890 */ /* 0x000fe4000fffe03f */
[----:B------:R-:W-:Y:S02]  /*01d0*/  UISETP.EQ.AND UP0, UPT, UR15, URZ, UP0 ;  /* 0x0000003f0f00728c */ /* 0x000fe40008702270 */
[----:B------:R-:W-:Y:S02]  /*01e0*/  UISETP.GE.U32.AND UP1, UPT, UR18, 0x2, UPT ;  /* 0x000000021200788c */ /* 0x000fe4000bf26070 */
[----:B------:R-:W-:Y:S01]  /*01f0*/  USEL UR36, URZ, 0x1, !UP0 ;  /* 0x000000013f247887 */ /* 0x000fe2000c000000 */
[----:B0-----:R-:W-:-:S03]  /*0200*/  ISETP.NE.AND P0, PT, R5, RZ, PT ;  /* 0x000000ff0500720c */ /* 0x001fc60003f05270 */
[----:B------:R-:W-:-:S10]  /*0210*/  USEL UR36, UR36, 0x2, UP1 ;  /* 0x0000000224247887 */ /* 0x000fd40008800000 */
[----:B------:R-:W-:Y:S05]  /*0220*/  @P0 BRA `(.L_x_2) ;  /* 0x0000000000480947 */ /* 0x000fea0003800000 */
[----:B------:R-:W0:Y:S01]  /*0230*/  S2UR UR9, SR_CgaCtaId ;  /* 0x00000000000979c3 */ /* 0x000e220000008800 */
[----:B------:R-:W-:Y:S01]  /*0240*/  UMOV UR4, 0x400 ;  /* 0x0000040000047882 */ /* 0x000fe20000000000 */
[----:B------:R-:W-:Y:S01]  /*0250*/  UMOV UR5, 0x1 ;  /* 0x0000000100057882 */ /* 0x000fe20000000000 */
[----:B------:R-:W-:Y:S01]  /*0260*/  UMOV UR6, 0x80 ;  /* 0x0000008000067882 */ /* 0x000fe20000000000 */
[----:B------:R-:W-:Y:S01]  /*0270*/  ELECT P0, URZ, PT ;  /* 0x00000000003f782f */ /* 0x000fe20003800000 */
[----:B------:R-:W-:-:S04]  /*0280*/  UIADD3 UR6, -UR6, 0x100000, URZ ;  /* 0x0010000006067890 */ /* 0x000fc8000fffe13f */
[----:B------:R-:W-:Y:S02]  /*0290*/  USHF.L.U32 UR7, UR6, 0xb, URZ ;  /* 0x0000000b06077899 */ /* 0x000fe4000800063f */
[----:B------:R-:W-:Y:S02]  /*02a0*/  USHF.L.U32 UR6, UR6, 0x1, URZ ;  /* 0x0000000106067899 */ /* 0x000fe4000800063f */
[----:B0-----:R-:W-:Y:S02]  /*02b0*/  ULEA UR9, UR9, UR4, 0x18 ;  /* 0x0000000409097291 */ /* 0x001fe4000f8ec03f */
[----:B------:R-:W-:-:S04]  /*02c0*/  UIADD3 UR4, -UR5, 0x100000, URZ ;  /* 0x0010000005047890 */ /* 0x000fc8000fffe13f */
[----:B------:R-:W-:Y:S02]  /*02d0*/  USHF.L.U32 UR5, UR4, 0xb, URZ ;  /* 0x0000000b04057899 */ /* 0x000fe4000800063f */
[----:B------:R-:W-:Y:S01]  /*02e0*/  USHF.L.U32 UR4, UR4, 0x1, URZ ;  /* 0x0000000104047899 */ /* 0x000fe2000800063f */
[----:B------:R-:W0:Y:S11]  /*02f0*/  FENCE.VIEW.ASYNC.S ;  /* 0x00000000000073c6 */ /* 0x000e360000000000 */
[----:B0-----:R0:W1:Y:S01]  /*0300*/  SYNCS.EXCH.64 URZ, [UR9], UR4 ;  /* 0x00000004093f75b2 */ /* 0x0010620008000100 */
[----:B------:R0:W2:Y:S01]  /*0310*/  SYNCS.EXCH.64 URZ, [UR9+0x10], UR6 ;  /* 0x00001006093f75b2 */ /* 0x0000a20008000100 */
[----:B------:R0:W3:Y:S01]  /*0320*/  SYNCS.EXCH.64 URZ, [UR9+0x8], UR4 ;  /* 0x00000804093f75b2 */ /* 0x0000e20008000100 */
[----:B------:R0:W4:Y:S01]  /*0330*/  SYNCS.EXCH.64 URZ, [UR9+0x18], UR6 ;  /* 0x00001806093f75b2 */ /* 0x0001220008000100 */
[----:B------:R-:W-:Y:S01]  /*0340*/  NOP ;  /* 0x0000000000007918 */ /* 0x000fe20000000000 */
.L_x_2:
[----:B------:R-:W5:Y:S01]  /*0350*/  SHFL.IDX PT, R5, R0, RZ, 0x1f ;  /* 0x00001fff00057589 */ /* 0x000f6200000e0000 */
[----:B------:R-:W-:Y:S01]  /*0360*/  ELECT P0, URZ, PT ;  /* 0x00000000003f782f */ /* 0x000fe20003800000 */
[----:B------:R-:W-:Y:S01]  /*0370*/  NOP ;  /* 0x0000000000007918 */ /* 0x000fe20000000000 */
[----:B------:R-:W-:Y:S01]  /*0380*/  ELECT P1, URZ, PT ;  /* 0x00000000003f782f */ /* 0x000fe20003820000 */
[----:B------:R-:W1:Y:S01]  /*0390*/  SHFL.IDX PT, R3, R0, RZ, 0x1f ;  /* 0x00001fff00037589 */ /* 0x000e6200000e0000 */
[----:B0-----:R-:W-:Y:S01]  /*03a0*/  UMOV UR4, 0x20 ;  /* 0x0000002000047882 */ /* 0x001fe20000000000 */
[----:B------:R-:W-:Y:S01]  /*03b0*/  UMOV UR12, 0x80 ;  /* 0x00000080000c7882 */ /* 0x000fe20000000000 */
[----:B------:R-:W-:Y:S01]  /*03c0*/  NOP ;  /* 0x0000000000007918 */ /* 0x000fe20000000000 */
[----:B------:R0:W0:Y:S01]  /*03d0*/  SHFL.IDX PT, R95, R2, RZ, 0x1f ;  /* 0x00001fff025f7589 */ /* 0x00002200000e0000 */
[----:B------:R-:W-:Y:S01]  /*03e0*/  ULDC.64 UR54, c[0x0][0x208] ;  /* 0x0000820000367ab9 */ /* 0x000fe20000000a00 */
[----:B-----5:R-:W-:-:S02]  /*03f0*/  ISETP.NE.OR P0, PT, R5, RZ, !P0 ;  /* 0x000000ff0500720c */ /* 0x020fc40004705670 */
[----:B-1----:R-:W-:Y:S02]  /*0400*/  ISETP.NE.OR P1, PT, R3, RZ, !P1 ;  /* 0x000000ff0300720c */ /* 0x002fe40004f25670 */
[----:B------:R-:W-:-:S04]  /*0410*/  SHF.R.S32.HI R3, RZ, 0x1f, R4 ;  /* 0x0000001fff037819 */ /* 0x000fc80000011404 */
[----:B------:R-:W-:-:S05]  /*0420*/  LEA.HI R3, R3, R4, RZ, 0x7 ;  /* 0x0000000403037211 */ /* 0x000fca00078f38ff */
[----:B------:R-:W-:Y:S01]  /*0430*/  VOTEU.ALL UP0, P0 ;  /* 0x00000000003f7886 */ /* 0x000fe20000000000 */
[----:B------:R-:W-:Y:S01]  /*0440*/  LOP3.LUT R3, R3, 0xffffff80, RZ, 0xc0, !PT ;  /* 0xffffff8003037812 */ /* 0x000fe200078ec0ff */
[----:B------:R-:W-:-:S03]  /*0450*/  VOTEU.ALL UP1, P1 ;  /* 0x00000000003f7886 */ /* 0x000fc60000820000 */
[----:B------:R-:W1:Y:S01]  /*0460*/  @!UP0 S2UR UR7, SR_CgaCtaId ;  /* 0x00000000000789c3 */ /* 0x000e620000008800 */
[----:B------:R-:W-:Y:S01]  /*0470*/  @!UP0 UMOV UR6, 0x400 ;  /* 0x0000040000068882 */ /* 0x000fe20000000000 */
[----:B------:R-:W-:-:S04]  /*0480*/  @!UP0 UIADD3 UR4, -UR4, 0x100000, URZ ;  /* 0x0010000004048890 */ /* 0x000fc8000fffe13f */
[----:B------:R-:W-:Y:S02]  /*0490*/  @!UP0 USHF.L.U32 UR5, UR4, 0xb, URZ ;  /* 0x0000000b04058899 */ /* 0x000fe4000800063f */
[----:B------:R-:W-:Y:S01]  /*04a0*/  @!UP0 USHF.L.U32 UR4, UR4, 0x1, URZ ;  /* 0x0000000104048899 */ /* 0x000fe2000800063f */
[----:B------:R-:W-:Y:S01]  /*04b0*/  IMAD.IADD R3, R4, 0x1, -R3 ;  /* 0x0000000104037824 */ /* 0x000fe200078e0a03 */
[----:B------:R-:W-:Y:S01]  /*04c0*/  @!UP1 UMOV UR10, 0x400 ;  /* 0x00000400000a9882 */ /* 0x000fe20000000000 */
[----:B------:R-:W-:Y:S01]  /*04d0*/  VOTEU.ALL UP2, P1 ;  /* 0x00000000003f7886 */ /* 0x000fe20000840000 */
[----:B------:R-:W-:Y:S01]  /*04e0*/  VOTEU.ALL UP3, P1 ;  /* 0x00000000003f7886 */ /* 0x000fe20000860000 */
[----:B------:R-:W-:Y:S01]  /*04f0*/  VOTEU.ALL UP4, P1 ;  /* 0x00000000003f7886 */ /* 0x000fe20000880000 */
[----:B------:R-:W5:Y:S01]  /*0500*/  @!UP1 S2UR UR11, SR_CgaCtaId ;  /* 0x00000000000b99c3 */ /* 0x000f620000008800 */
[----:B------:R-:W-:Y:S01]  /*0510*/  VOTEU.ALL UP5, P1 ;  /* 0x00000000003f7886 */ /* 0x000fe200008a0000 */
[----:B------:R-:W-:Y:S01]  /*0520*/  ISETP.NE.AND P1, PT, RZ, UR15, PT ;  /* 0x0000000fff007c0c */ /* 0x000fe2000bf25270 */
[----:B-1----:R-:W-:-:S02]  /*0530*/  @!UP0 ULEA UR9, UR7, UR6, 0x18 ;  /* 0x0000000607098291 */ /* 0x002fc4000f8ec03f */
[----:B------:R-:W-:-:S04]  /*0540*/  @!UP1 UIADD3 UR6, -UR12, 0x100000, URZ ;  /* 0x001000000c069890 */ /* 0x000fc8000fffe13f */
[----:B------:R-:W-:Y:S02]  /*0550*/  @!UP1 USHF.L.U32 UR7, UR6, 0xb, URZ ;  /* 0x0000000b06079899 */ /* 0x000fe4000800063f */
[----:B------:R-:W-:Y:S01]  /*0560*/  @!UP1 USHF.L.U32 UR6, UR6, 0x1, URZ ;  /* 0x0000000106069899 */ /* 0x000fe2000800063f */
[----:B------:R-:W-:Y:S01]  /*0570*/  VOTEU.ALL UP0, P0 ;  /* 0x00000000003f7886 */ /* 0x000fe20000000000 */
[----:B-----5:R-:W-:Y:S01]  /*0580*/  @!UP1 ULEA UR10, UR11, UR10, 0x18 ;  /* 0x0000000a0b0a9291 */ /* 0x020fe2000f8ec03f */
[----:B------:R-:W-:Y:S01]  /*0590*/  VOTEU.ALL UP1, P0 ;  /* 0x00000000003f7886 */ /* 0x000fe20000020000 */
[----:B------:R-:W1:Y:S02]  /*05a0*/  FENCE.VIEW.ASYNC.S ;  /* 0x00000000000073c6 */ /* 0x000e640000000000 */
[----:B-1----:R-:W2:Y:S02]  /*05b0*/  @!UP0 SYNCS.EXCH.64 URZ, [UR9+0x50], UR4 ;  /* 0x00005004093f85b2 */ /* 0x002ea40008000100 */
[----:B------:R1:W2:Y:S01]  /*05c0*/  @!UP1 SYNCS.EXCH.64 URZ, [UR9+0x58], UR4 ;  /* 0x00005804093f95b2 */ /* 0x0002a20008000100 */
[----:B------:R-:W-:Y:S01]  /*05d0*/  NOP ;  /* 0x0000000000007918 */ /* 0x000fe20000000000 */
[----:B-1----:R-:W-:-:S02]  /*05e0*/  ULDC.64 UR4, c[0x0][0x598] ;  /* 0x0001660000047ab9 */ /* 0x002fc40000000a00 */
[----:B------:R-:W-:Y:S02]  /*05f0*/  ISETP.NE.U32.AND P0, PT, RZ, UR4, PT ;  /* 0x00000004ff007c0c */ /* 0x000fe4000bf05070 */
[----:B------:R1:W2:Y:S02]  /*0600*/  @!UP2 SYNCS.EXCH.64 URZ, [UR10+0x30], UR6 ;  /* 0x000030060a3fa5b2 */ /* 0x0002a40008000100 */
[----:B------:R-:W-:Y:S01]  /*0610*/  ISETP.NE.AND.EX P0, PT, RZ, UR5, PT, P0 ;  /* 0x00000005ff007c0c */ /* 0x000fe2000bf05300 */
[----:B------:R1:W2:Y:S01]  /*0620*/  @!UP3 SYNCS.EXCH.64 URZ, [UR10+0x38], UR6 ;  /* 0x000038060a3fb5b2 */ /* 0x0002a20008000100 */
[----:B------:R1:W2:Y:S01]  /*0630*/  @!UP4 SYNCS.EXCH.64 URZ, [UR10+0x40], UR6 ;  /* 0x000040060a3fc5b2 */ /* 0x0002a20008000100 */
[----:B------:R1:W2:Y:S01]  /*0640*/  @!UP5 SYNCS.EXCH.64 URZ, [UR10+0x48], UR6 ;  /* 0x000048060a3fd5b2 */ /* 0x0002a20008000100 */
[----:B------:R-:W-:Y:S01]  /*0650*/  NOP ;  /* 0x0000000000007918 */ /* 0x000fe20000000000 */
[----:B--234-:R-:W-:Y:S08]  /*0660*/  BAR.SYNC.DEFER_BLOCKING 0x0 ;  /* 0x0000000000007b1d */ /* 0x01cff00000010000 */
[----:B01----:R-:W-:Y:S05]  /*0670*/  @!P0 BRA `(.L_x_3) ;  /* 0x00000000001c8947 */ /* 0x003fea0003800000 */
[----:B------:R-:W0:Y:S02]  /*0680*/  LDC.64 R6, c[0x0][0x598] ;  /* 0x00016600ff067b82 */ /* 0x000e240000000a00 */
[----:B0-----:R-:W2:Y:S02]  /*0690*/  LDG.E.64 R6, desc[UR54][R6.64] ;  /* 0x0000003606067981 */ /* 0x001ea4000c1e1b00 */
[----:B--2---:R-:W-:-:S04]  /*06a0*/  ISETP.NE.U32.AND P0, PT, R6, RZ, PT ;  /* 0x000000ff0600720c */ /* 0x004fc80003f05070 */
[----:B------:R-:W-:-:S13]  /*06b0*/  ISETP.NE.AND.EX P0, PT, R7, RZ, PT, P0 ;  /* 0x000000ff0700720c */ /* 0x000fda0003f05300 */
[----:B------:R-:W-:Y:S05]  /*06c0*/  @!P0 BRA `(.L_x_3) ;  /* 0x0000000000088947 */ /* 0x000fea0003800000 */
[----:B------:R1:W5:Y:S01]  /*06d0*/  LD.E R22, desc[UR54][R6.64] ;  /* 0x0000003606167980 */ /* 0x000362000c101900 */
[----:B------:R-:W-:Y:S05]  /*06e0*/  BRA `(.L_x_4) ;  /* 0x0000000000247947 */ /* 0x000fea0003800000 */
.L_x_3:
[----:B------:R-:W-:Y:S02]  /*06f0*/  ULDC.64 UR4, c[0x0][0x588] ;  /* 0x0001620000047ab9 */ /* 0x000fe40000000a00 */
[----:B------:R-:W-:-:S04]  /*0700*/  ISETP.NE.U32.AND P0, PT, RZ, UR4, PT ;  /* 0x00000004ff007c0c */ /* 0x000fc8000bf05070 */
[----:B------:R-:W-:-:S13]  /*0710*/  ISETP.NE.AND.EX P0, PT, RZ, UR5, PT, P0 ;  /* 0x00000005ff007c0c */ /* 0x000fda000bf05300 */
[----:B------:R-:W-:Y:S05]  /*0720*/  @!P0 BRA `(.L_x_5) ;  /* 0x00000000000c8947 */ /* 0x000fea0003800000 */
[----:B------:R-:W0:Y:S02]  /*0730*/  LDC.64 R22, c[0x0][0x588] ;  /* 0x00016200ff167b82 */ /* 0x000e240000000a00 */
[----:B0-----:R0:W5:Y:S01]  /*0740*/  LDG.E R22, desc[UR54][R22.64] ;  /* 0x0000003616167981 */ /* 0x001162000c1e1900 */
[----:B------:R-:W-:Y:S05]  /*0750*/  BRA `(.L_x_4) ;  /* 0x0000000000087947 */ /* 0x000fea0003800000 */
.L_x_5:
[----:B------:R-:W-:Y:S02]  /*0760*/  ULDC UR4, c[0x0][0x580] ;  /* 0x0001600000047ab9 */ /* 0x000fe40000000800 */
[----:B------:R-:W-:-:S07]  /*0770*/  IMAD.U32 R22, RZ, RZ, UR4 ;  /* 0x00000004ff167e24 */ /* 0x000fce000f8e00ff */
.L_x_4:
[----:B------:R-:W-:Y:S02]  /*0780*/  ULDC.64 UR4, c[0x0][0x5a0] ;  /* 0x0001680000047ab9 */ /* 0x000fe40000000a00 */
[----:B------:R-:W-:-:S04]  /*0790*/  ISETP.NE.U32.AND P0, PT, RZ, UR4, PT ;  /* 0x00000004ff007c0c */ /* 0x000fc8000bf05070 */
[----:B------:R-:W-:-:S13]  /*07a0*/  ISETP.NE.AND.EX P0, PT, RZ, UR5, PT, P0 ;  /* 0x00000005ff007c0c */ /* 0x000fda000bf05300 */
[----:B------:R-:W-:Y:S05]  /*07b0*/  @!P0 BRA `(.L_x_6) ;  /* 0x00000000001c8947 */ /* 0x000fea0003800000 */
[----:B-1----:R-:W1:Y:S02]  /*07c0*/  LDC.64 R6, c[0x0][0x5a0] ;  /* 0x00016800ff067b82 */ /* 0x002e640000000a00 */
[----:B-1----:R-:W2:Y:S02]  /*07d0*/  LDG.E.64 R6, desc[UR54][R6.64] ;  /* 0x0000003606067981 */ /* 0x002ea4000c1e1b00 */
[----:B--2---:R-:W-:-:S04]  /*07e0*/  ISETP.NE.U32.AND P0, PT, R6, RZ, PT ;  /* 0x000000ff0600720c */ /* 0x004fc80003f05070 */
[----:B------:R-:W-:-:S13]  /*07f0*/  ISETP.NE.AND.EX P0, PT, R7, RZ, PT, P0 ;  /* 0x000000ff0700720c */ /* 0x000fda0003f05300 */
[----:B------:R-:W-:Y:S05]  /*0800*/  @!P0 BRA `(.L_x_6) ;  /* 0x0000000000088947 */ /* 0x000fea0003800000 */
[----:B0-----:R2:W5:Y:S01]  /*0810*/  LD.E R23, desc[UR54][R6.64] ;  /* 0x0000003606177980 */ /* 0x001562000c101900 */
[----:B------:R-:W-:Y:S05]  /*0820*/  BRA `(.L_x_7) ;  /* 0x0000000000247947 */ /* 0x000fea0003800000 */
.L_x_6:
[----:B------:R-:W-:Y:S02]  /*0830*/  ULDC.64 UR4, c[0x0][0x590] ;  /* 0x0001640000047ab9 */ /* 0x000fe40000000a00 */
[----:B------:R-:W-:-:S04]  /*0840*/  ISETP.NE.U32.AND P0, PT, RZ, UR4, PT ;  /* 0x00000004ff007c0c */ /* 0x000fc8000bf05070 */
[----:B------:R-:W-:-:S13]  /*0850*/  ISETP.NE.AND.EX P0, PT, RZ, UR5, PT, P0 ;  /* 0x00000005ff007c0c */ /* 0x000fda000bf05300 */
[----:B------:R-:W-:Y:S05]  /*0860*/  @!P0 BRA `(.L_x_8) ;  /* 0x00000000000c8947 */ /* 0x000fea0003800000 */
[----:B-1----:R-:W0:Y:S02]  /*0870*/  LDC.64 R6, c[0x0][0x590] ;  /* 0x00016400ff067b82 */ /* 0x002e240000000a00 */
[----:B0-----:R0:W5:Y:S01]  /*0880*/  LDG.E R23, desc[UR54][R6.64] ;  /* 0x0000003606177981 */ /* 0x001162000c1e1900 */
[----:B------:R-:W-:Y:S05]  /*0890*/  BRA `(.L_x_7) ;  /* 0x0000000000087947 */ /* 0x000fea0003800000 */
.L_x_8:
[----:B------:R-:W-:Y:S02]  /*08a0*/  ULDC UR4, c[0x0][0x584] ;  /* 0x0001610000047ab9 */ /* 0x000fe40000000800 */
[----:B0-----:R-:W-:-:S07]  /*08b0*/  IMAD.U32 R23, RZ, RZ, UR4 ;  /* 0x00000004ff177e24 */ /* 0x001fce000f8e00ff */
.L_x_7:
[----:B------:R-:W3:Y:S01]  /*08c0*/  S2UR UR10, SR_CTAID.Y ;  /* 0x00000000000a79c3 */ /* 0x000ee20000002600 */
[----:B------:R-:W-:Y:S01]  /*08d0*/  ULDC UR5, c[0x0][0x65c] ;  /* 0x0001970000057ab9 */ /* 0x000fe20000000800 */
[----:B------:R-:W-:Y:S01]  /*08e0*/  UISETP.NE.AND UP0, UPT, UR15, 0x2, UPT ;  /* 0x000000020f00788c */ /* 0x000fe2000bf05270 */
[----:B------:R-:W-:Y:S01]  /*08f0*/  IMAD.MOV.U32 R18, RZ, RZ, -0x1 ;  /* 0xffffffffff127424 */ /* 0x000fe200078e00ff */
[----:B------:R-:W-:Y:S01]  /*0900*/  UISETP.NE.AND UP2, UPT, UR5, 0x1, UPT ;  /* 0x000000010500788c */ /* 0x000fe2000bf45270 */
[----:B------:R-:W-:Y:S02]  /*0910*/  IMAD.MOV.U32 R2, RZ, RZ, -0x1 ;  /* 0xffffffffff027424 */ /* 0x000fe400078e00ff */
[----:B------:R-:W-:Y:S01]  /*0920*/  IMAD.MOV.U32 R19, RZ, RZ, -0x1 ;  /* 0xffffffffff137424 */ /* 0x000fe200078e00ff */
[----:B------:R-:W4:Y:S01]  /*0930*/  S2UR UR4, SR_CTAID.X ;  /* 0x00000000000479c3 */ /* 0x000f220000002500 */
[----:B------:R-:W-:-:S06]  /*0940*/  UP2UR UR38, UPR, URZ, 0x4 ;  /* 0x000000043f267883 */ /* 0x000fcc0008000000 */
[----:B------:R-:W-:Y:S01]  /*0950*/  @UP2 ULDC UR12, c[0x0][0x10] ;  /* 0x00000400000c2ab9 */ /* 0x000fe20000000800 */
[----:B------:R-:W-:Y:S01]  /*0960*/  @UP2 UMOV UR7, URZ ;  /* 0x0000003f00072c82 */ /* 0x000fe20008000000 */
[----:B------:R-:W-:Y:S01]  /*0970*/  @UP2 UMOV UR5, URZ ;  /* 0x0000003f00052c82 */ /* 0x000fe20008000000 */
[----:B012---:R-:W0:Y:S01]  /*0980*/  LDC.64 R6, c[0x0][0x650] ;  /* 0x00019400ff067b82 */ /* 0x007e220000000a00 */
[----:B---3--:R-:W-:Y:S02]  /*0990*/  @UP2 UMOV UR9, UR10 ;  /* 0x0000000a00092c82 */ /* 0x008fe40008000000 */
[----:B------:R-:W-:Y:S01]  /*09a0*/  @UP2 UMOV UR6, UR9 ;  /* 0x0000000900062c82 */ /* 0x000fe20008000000 */
[----:B------:R-:W-:Y:S01]  /*09b0*/  @!UP2 UMOV UR9, UR10 ;  /* 0x0000000a0009ac82 */ /* 0x000fe20008000000 */
[----:B----4-:R-:W-:-:S03]  /*09c0*/  @UP2 UIMAD.WIDE.U32 UR12, UR4, UR12, UR6 ;  /* 0x0000000c040c22a5 */ /* 0x010fc6000f8e0006 */
[----:B------:R-:W-:Y:S01]  /*09d0*/  @!UP2 ULDC UR6, c[0x0][0xc] ;  /* 0x000003000006aab9 */ /* 0x000fe20000000800 */
[----:B------:R-:W-:Y:S01]  /*09e0*/  @UP2 UIADD3 UR14, UR13, UR5, URZ ;  /* 0x000000050d0e2290 */ /* 0x000fe2000fffe03f */
[----:B------:R-:W-:Y:S02]  /*09f0*/  ULDC UR10, c[0x0][0xc] ;  /* 0x00000300000a7ab9 */ /* 0x000fe40000000800 */
[----:B------:R-:W-:Y:S01]  /*0a00*/  UMOV UR5, URZ ;  /* 0x0000003f00057c82 */ /* 0x000fe20008000000 */
[----:B------:R-:W-:Y:S01]  /*0a10*/  ULDC UR11, c[0x0][0x10] ;  /* 0x00000400000b7ab9 */ /* 0x000fe20000000800 */
[----:B------:R-:W-:Y:S02]  /*0a20*/  @!UP2 UIMAD.WIDE.U32 UR6, UR6, UR9, UR4 ;  /* 0x000000090606a2a5 */ /* 0x000fe4000f8e0004 */
[----:B------:R-:W-:Y:S01]  /*0a30*/  UIMAD.WIDE.U32 UR10, UR10, UR11, URZ ;  /* 0x0000000b0a0a72a5 */ /* 0x000fe2000f8e003f */
[----:B------:R-:W-:-:S03]  /*0a40*/  ULDC UR13, c[0x0][0x14] ;  /* 0x00000500000d7ab9 */ /* 0x000fc60000000800 */
[----:B------:R-:W-:Y:S02]  /*0a50*/  UIMAD.WIDE.U32 UR52, UR10, UR13, URZ ;  /* 0x0000000d0a3472a5 */ /* 0x000fe4000f8e003f */
[----:B------:R-:W-:Y:S01]  /*0a60*/  UIMAD UR37, UR11, UR13, URZ ;  /* 0x0000000d0b2572a4 */ /* 0x000fe2000f8e023f */
[----:B------:R-:W-:Y:S01]  /*0a70*/  @!UP2 UMOV UR12, UR6 ;  /* 0x00000006000cac82 */ /* 0x000fe20008000000 */
[----:B------:R-:W-:Y:S02]  /*0a80*/  @!UP2 UMOV UR14, UR7 ;  /* 0x00000007000eac82 */ /* 0x000fe40008000000 */
[----:B------:R-:W-:Y:S02]  /*0a90*/  UIADD3 UR37, UR53, UR37, URZ ;  /* 0x0000002535257290 */ /* 0x000fe4000fffe03f */
[----:B------:R-:W-:-:S04]  /*0aa0*/  UIADD3 UR6, UP1, UR12, UR52, URZ ;  /* 0x000000340c067290 */ /* 0x000fc8000ff3e03f */
[----:B------:R-:W-:Y:S02]  /*0ab0*/  UIADD3.X UR7, UR14, UR37, URZ, UP1, !UPT ;  /* 0x000000250e077290 */ /* 0x000fe40008ffe43f */
[----:B------:R-:W-:Y:S02]  /*0ac0*/  USEL UR6, UR6, UR12, !UP0 ;  /* 0x0000000c06067287 */ /* 0x000fe4000c000000 */
[----:B------:R-:W-:-:S04]  /*0ad0*/  USEL UR7, UR7, UR14, !UP0 ;  /* 0x0000000e07077287 */ /* 0x000fc8000c000000 */
[----:B0-----:R-:W-:Y:S01]  /*0ae0*/  ISETP.LE.U32.AND P0, PT, R6, UR6, PT ;  /* 0x0000000606007c0c */ /* 0x001fe2000bf03070 */
[----:B------:R-:W-:Y:S02]  /*0af0*/  IMAD.U32 R16, RZ, RZ, UR6 ;  /* 0x00000006ff107e24 */ /* 0x000fe4000f8e00ff */
[----:B------:R-:W-:Y:S02]  /*0b00*/  IMAD.U32 R0, RZ, RZ, UR7 ;  /* 0x00000007ff007e24 */ /* 0x000fe4000f8e00ff */
[----:B------:R-:W-:-:S03]  /*0b10*/  IMAD.U32 R17, RZ, RZ, UR7 ;  /* 0x00000007ff117e24 */ /* 0x000fc6000f8e00ff */
[----:B------:R-:W-:Y:S02]  /*0b20*/  ISETP.GE.U32.AND.EX P0, PT, R0, R7, PT, P0 ;  /* 0x000000070000720c */ /* 0x000fe40003f06100 */
[----:B------:R-:W-:-:S11]  /*0b30*/  PRMT R0, RZ, 0x7610, R0 ;  /* 0x00007610ff007816 */ /* 0x000fd60000000000 */
[----:B------:R-:W-:Y:S05]  /*0b40*/  @P0 BRA `(.L_x_9) ;  /* 0x00000004008c0947 */ /* 0x000fea0003800000 */
[----:B------:R-:W-:Y:S01]  /*0b50*/  I2FP.F32.U32 R0, UR4 ;  /* 0x0000000400007c45 */ /* 0x000fe20008201000 */
[----:B------:R-:W-:Y:S01]  /*0b60*/  ULDC.64 UR16, c[0x0][0x628] ;  /* 0x00018a0000107ab9 */ /* 0x000fe20000000a00 */
[----:B------:R-:W-:Y:S01]  /*0b70*/  ULDC UR6, c[0x0][0x150] ;  /* 0x0000540000067ab9 */ /* 0x000fe20000000800 */
[----:B------:R-:W-:Y:S01]  /*0b80*/  ISETP.NE.U32.AND P0, PT, RZ, UR16, PT ;  /* 0x00000010ff007c0c */ /* 0x000fe2000bf05070 */
[----:B------:R-:W-:Y:S01]  /*0b90*/  ULDC UR15, c[0x0][0x630] ;  /* 0x00018c00000f7ab9 */ /* 0x000fe20000000800 */
[----:B------:R-:W-:Y:S01]  /*0ba0*/  FMUL R0, R0, UR6 ;  /* 0x0000000600007c20 */ /* 0x000fe20008400000 */
[----:B------:R-:W-:Y:S01]  /*0bb0*/  R2UR UR19, R16 ;  /* 0x00000000101372ca */ /* 0x000fe200000e0000 */
[----:B------:R-:W-:Y:S01]  /*0bc0*/  ULDC UR21, c[0x0][0x154] ;  /* 0x0000550000157ab9 */ /* 0x000fe20000000800 */
[----:B------:R-:W-:Y:S01]  /*0bd0*/  ISETP.NE.AND.EX P0, PT, RZ, UR17, PT, P0 ;  /* 0x00000011ff007c0c */ /* 0x000fe2000bf05300 */
[----:B------:R0:W1:Y:S01]  /*0be0*/  F2I.U32.TRUNC.NTZ R2, R0 ;  /* 0x0000000000027305 */ /* 0x000062000020f000 */
[----:B------:R-:W-:-:S02]  /*0bf0*/  R2UR UR20, R17 ;  /* 0x00000000111472ca */ /* 0x000fc400000e0000 */
[----:B------:R-:W-:Y:S02]  /*0c00*/  R2UR UR6, R16 ;  /* 0x00000000100672ca */ /* 0x000fe400000e0000 */
[----:B------:R-:W-:-:S07]  /*0c10*/  R2UR UR7, R17 ;  /* 0x00000000110772ca */ /* 0x000fce00000e0000 */
[----:B0-----:R-:W-:Y:S08]  /*0c20*/  @!P0 BRA `(.L_x_10) ;  /* 0x0000000000308947 */ /* 0x001ff00003800000 */
[----:B------:R-:W-:Y:S01]  /*0c30*/  R2UR UR6, R16 ;  /* 0x00000000100672ca */ /* 0x000fe200000e0000 */
[----:B------:R-:W-:Y:S01]  /*0c40*/  ULDC UR12, c[0x0][0x634] ;  /* 0x00018d00000c7ab9 */ /* 0x000fe20000000800 */
[----:B------:R-:W-:-:S11]  /*0c50*/  R2UR UR14, R17 ;  /* 0x00000000110e72ca */ /* 0x000fd600000e0000 */
[----:B------:R-:W-:-:S04]  /*0c60*/  UIADD3 UR12, UP1, UR6, UR12, URZ ;  /* 0x0000000c060c7290 */ /* 0x000fc8000ff3e03f */
[----:B------:R-:W-:-:S04]  /*0c70*/  UIADD3.X UR14, URZ, UR14, URZ, UP1, !UPT ;  /* 0x0000000e3f0e7290 */ /* 0x000fc80008ffe43f */
[----:B------:R-:W-:-:S04]  /*0c80*/  UIMAD.WIDE.U32 UR6, UR14, UR16, URZ ;  /* 0x000000100e0672a5 */ /* 0x000fc8000f8e003f */
[----:B------:R-:W-:Y:S02]  /*0c90*/  UIMAD.WIDE.U32 UR10, UP1, UR12, UR17, UR6 ;  /* 0x000000110c0a72a5 */ /* 0x000fe4000f820006 */
[----:B------:R-:W-:Y:S02]  /*0ca0*/  UIMAD.WIDE.U32 UR6, UR12, UR16, URZ ;  /* 0x000000100c0672a5 */ /* 0x000fe4000f8e003f */
[----:B------:R-:W-:Y:S02]  /*0cb0*/  UIADD3.X UR13, URZ, URZ, URZ, UP1, !UPT ;  /* 0x0000003f3f0d7290 */ /* 0x000fe40008ffe43f */
[----:B------:R-:W-:Y:S01]  /*0cc0*/  UIADD3 URZ, UP1, UR7, UR10, URZ ;  /* 0x0000000a073f7290 */ /* 0x000fe2000ff3e03f */
[----:B------:R-:W-:-:S03]  /*0cd0*/  UMOV UR12, UR11 ;  /* 0x0000000b000c7c82 */ /* 0x000fc60008000000 */
[----:B------:R-:W-:-:S12]  /*0ce0*/  UIMAD.WIDE.U32.X UR6, UR14, UR17, UR12, UP1 ;  /* 0x000000110e0672a5 */ /* 0x000fd800088e040c */
.L_x_10:
[----:B------:R-:W-:Y:S01]  /*0cf0*/  USHF.R.U64 UR5, UR6, UR15, UR7 ;  /* 0x0000000f06057299 */ /* 0x000fe20008001207 */
[----:B------:R-:W-:Y:S01]  /*0d00*/  I2FP.F32.U32 R0, UR9 ;  /* 0x0000000900007c45 */ /* 0x000fe20008201000 */
[----:B------:R-:W-:Y:S01]  /*0d10*/  USHF.R.U32.HI UR6, URZ, UR15, UR7 ;  /* 0x0000000f3f067299 */ /* 0x000fe20008011607 */
[----:B-1----:R-:W-:Y:S01]  /*0d20*/  R2UR UR14, R2 ;  /* 0x00000000020e72ca */ /* 0x002fe200000e0000 */
[----:B------:R-:W-:Y:S02]  /*0d30*/  UIADD3 UR17, UP1, URZ, -UR5, URZ ;  /* 0x800000053f117290 */ /* 0x000fe4000ff3e03f */
[----:B------:R-:W-:Y:S01]  /*0d40*/  FMUL R0, R0, UR21 ;  /* 0x0000001500007c20 */ /* 0x000fe20008400000 */
[----:B------:R-:W-:Y:S01]  /*0d50*/  ULDC.64 UR10, c[0x0][0x620] ;  /* 0x00018800000a7ab9 */ /* 0x000fe20000000a00 */
[----:B------:R-:W-:Y:S01]  /*0d60*/  UIADD3.X UR6, URZ, ~UR6, URZ, UP1, !UPT ;  /* 0x800000063f067290 */ /* 0x000fe20008ffe43f */
[----:B------:R-:W-:Y:S01]  /*0d70*/  UMOV UR12, UR19 ;  /* 0x00000013000c7c82 */ /* 0x000fe20008000000 */
[----:B------:R-:W-:-:S02]  /*0d80*/  UMOV UR13, UR20 ;  /* 0x00000014000d7c82 */ /* 0x000fc40008000000 */
[----:B------:R-:W-:Y:S01]  /*0d90*/  UIMAD UR6, UR6, UR10, URZ ;  /* 0x0000000a060672a4 */ /* 0x000fe2000f8e023f */
[----:B------:R-:W0:Y:S01]  /*0da0*/  F2I.U32.TRUNC.NTZ R0, R0 ;  /* 0x0000000000007305 */ /* 0x000e22000020f000 */
[----:B------:R-:W-:Y:S02]  /*0db0*/  UIMAD.WIDE.U32 UR12, UR17, UR10, UR12 ;  /* 0x0000000a110c72a5 */ /* 0x000fe4000f8e000c */
[----:B------:R-:W-:Y:S01]  /*0dc0*/  UIMAD UR17, UR17, UR11, UR6 ;  /* 0x0000000b111172a4 */ /* 0x000fe2000f8e0206 */
[----:B------:R-:W-:Y:S01]  /*0dd0*/  ULDC UR24, c[0x0][0x658] ;  /* 0x0001960000187ab9 */ /* 0x000fe20000000800 */
[----:B------:R-:W-:Y:S02]  /*0de0*/  UMOV UR22, 0xffffffff ;  /* 0xffffffff00167882 */ /* 0x000fe40000000000 */
[----:B------:R-:W-:Y:S01]  /*0df0*/  UIADD3 UR17, UR13, UR17, URZ ;  /* 0x000000110d117290 */ /* 0x000fe2000fffe03f */
[----:B------:R-:W-:Y:S01]  /*0e00*/  ULDC UR19, c[0x0][0x618] ;  /* 0x0001860000137ab9 */ /* 0x000fe20000000800 */
[----:B------:R-:W-:Y:S01]  /*0e10*/  ULDC.64 UR6, c[0x0][0x640] ;  /* 0x0001900000067ab9 */ /* 0x000fe20000000a00 */
[----:B------:R-:W-:Y:S01]  /*0e20*/  USHF.L.U32 UR13, UR22, UR24, URZ ;  /* 0x00000018160d7299 */ /* 0x000fe2000800063f */
[----:B------:R-:W-:Y:S01]  /*0e30*/  ISETP.NE.U32.AND P0, PT, RZ, UR6, PT ;  /* 0x00000006ff007c0c */ /* 0x000fe2000bf05070 */
[----:B------:R-:W-:-:S02]  /*0e40*/  USHF.R.U64 UR22, UR12, UR19, UR17 ;  /* 0x000000130c167299 */ /* 0x000fc40008001211 */
[----:B------:R-:W-:Y:S01]  /*0e50*/  USHF.R.U32.HI UR12, URZ, UR19, UR17 ;  /* 0x000000133f0c7299 */ /* 0x000fe20008011611 */
[----:B0-----:R-:W-:Y:S01]  /*0e60*/  R2UR UR16, R0 ;  /* 0x00000000001072ca */ /* 0x001fe200000e0000 */
[----:B------:R-:W-:Y:S01]  /*0e70*/  ULDC UR21, c[0x0][0x608] ;  /* 0x0001820000157ab9 */ /* 0x000fe20000000800 */
[----:B------:R-:W-:Y:S01]  /*0e80*/  ISETP.NE.AND.EX P0, PT, RZ, UR7, PT, P0 ;  /* 0x00000007ff007c0c */ /* 0x000fe2000bf05300 */
[----:B------:R-:W-:Y:S02]  /*0e90*/  USHF.R.U64 UR26, UR22, UR21, UR12 ;  /* 0x00000015161a7299 */ /* 0x000fe4000800120c */
[----:B------:R-:W-:Y:S01]  /*0ea0*/  USHF.R.U32.HI UR12, URZ, UR21, UR12 ;  /* 0x000000153f0c7299 */ /* 0x000fe2000801160c */
[----:B------:R-:W-:Y:S01]  /*0eb0*/  UMOV UR20, 0x1 ;  /* 0x0000000100147882 */ /* 0x000fe20000000000 */
[----:B------:R-:W-:Y:S02]  /*0ec0*/  UIADD3 UR14, -UR14, URZ, URZ ;  /* 0x0000003f0e0e7290 */ /* 0x000fe4000fffe13f */
[----:B------:R-:W-:-:S02]  /*0ed0*/  USHF.R.U64 UR27, UR26, UR24, UR12 ;  /* 0x000000181a1b7299 */ /* 0x000fc4000800120c */
[----:B------:R-:W-:Y:S01]  /*0ee0*/  USHF.L.U32 UR19, UR20, UR24, URZ ;  /* 0x0000001814137299 */ /* 0x000fe2000800063f */
[----:B------:R-:W-:Y:S01]  /*0ef0*/  ULDC UR15, c[0x0][0x144] ;  /* 0x00005100000f7ab9 */ /* 0x000fe20000000800 */
[----:B------:R-:W-:Y:S01]  /*0f00*/  ULDC UR10, c[0x0][0x600] ;  /* 0x00018000000a7ab9 */ /* 0x000fe20000000800 */
[----:B------:R-:W-:Y:S02]  /*0f10*/  ULOP3.LUT UR20, URZ, UR13, URZ, 0x33, !UPT ;  /* 0x0000000d3f147292 */ /* 0x000fe4000f8e333f */
[----:B------:R-:W-:Y:S02]  /*0f20*/  USHF.R.U32.HI UR13, URZ, UR24, UR12 ;  /* 0x000000183f0d7299 */ /* 0x000fe4000801160c */
[----:B------:R-:W-:Y:S02]  /*0f30*/  UIADD3 UR11, UR10, -0x1, URZ ;  /* 0xffffffff0a0b7890 */ /* 0x000fe4000fffe03f */
[----:B------:R-:W-:Y:S02]  /*0f40*/  UIADD3 UR23, -UR16, URZ, URZ ;  /* 0x0000003f10177290 */ /* 0x000fe4000fffe13f */
[----:B------:R-:W-:Y:S01]  /*0f50*/  UIMAD UR4, UR15, UR14, UR4 ;  /* 0x0000000e0f0472a4 */ /* 0x000fe2000f8e0204 */
[----:B------:R-:W-:Y:S01]  /*0f60*/  ULDC UR28, c[0x0][0x148] ;  /* 0x00005200001c7ab9 */ /* 0x000fe20000000800 */
[----:B------:R-:W-:Y:S01]  /*0f70*/  ULDC UR24, c[0x0][0x648] ;  /* 0x0001920000187ab9 */ /* 0x000fe20000000800 */
[----:B------:R-:W-:Y:S01]  /*0f80*/  ULDC UR25, c[0x0][0x638] ;  /* 0x00018e0000197ab9 */ /* 0x000fe20000000800 */
[----:B------:R-:W-:Y:S01]  /*0f90*/  UMOV UR12, UR27 ;  /* 0x0000001b000c7c82 */ /* 0x000fe20008000000 */
[----:B------:R-:W-:Y:S07]  /*0fa0*/  @!P0 BRA `(.L_x_11) ;  /* 0x0000000000308947 */ /* 0x000fee0003800000 */
[----:B------:R-:W-:Y:S02]  /*0fb0*/  ULDC UR16, c[0x0][0x64c] ;  /* 0x0001930000107ab9 */ /* 0x000fe40000000800 */
        /* <DEDUP_REMOVED lines=8> */
[----:B------:R-:W-:-:S07]  /*1040*/  UIMAD.WIDE.U32.X UR6, UR21, UR7, UR16, UP1 ;  /* 0x00000007150672a5 */ /* 0x000fce00088e0410 */
[----:B------:R-:W-:Y:S01]  /*1050*/  UMOV UR12, UR6 ;  /* 0x00000006000c7c82 */ /* 0x000fe20008000000 */
[----:B------:R-:W-:-:S05]  /*1060*/  UMOV UR13, UR7 ;  /* 0x00000007000d7c82 */ /* 0x000fca0008000000 */
.L_x_11:
[----:B------:R-:W-:Y:S01]  /*1070*/  UISETP.NE.AND UP1, UPT, UR38, URZ, UPT ;  /* 0x0000003f2600728c */ /* 0x000fe2000bf25270 */
[----:B------:R-:W-:Y:S01]  /*1080*/  IMAD.MOV.U32 R0, RZ, RZ, 0x1 ;  /* 0x00000001ff007424 */ /* 0x000fe200078e00ff */
[----:B------:R-:W-:Y:S01]  /*1090*/  USHF.R.U64 UR6, UR12, UR24, UR13 ;  /* 0x000000180c067299 */ /* 0x000fe2000800120d */
[----:B------:R-:W-:Y:S01]  /*10a0*/  IMAD.U32 R19, RZ, RZ, UR5 ;  /* 0x00000005ff137e24 */ /* 0x000fe2000f8e00ff */
[----:B------:R-:W-:Y:S02]  /*10b0*/  ULOP3.LUT UR20, UR26, UR20, URZ, 0xc0, !UPT ;  /* 0x000000141a147292 */ /* 0x000fe4000f8ec03f */
[----:B------:R-:W-:Y:S02]  /*10c0*/  UIADD3 UR7, -UR6, URZ, URZ ;  /* 0x0000003f06077290 */ /* 0x000fe4000fffe13f */
[----:B------:R-:W-:Y:S02]  /*10d0*/  UIMAD UR19, UR19, UR6, UR20 ;  /* 0x00000006131372a4 */ /* 0x000fe4000f8e0214 */
[----:B------:R-:W-:-:S02]  /*10e0*/  ULOP3.LUT UR11, UR22, UR11, URZ, 0xc0, !UPT ;  /* 0x0000000b160b7292 */ /* 0x000fc4000f8ec03f */
[----:B------:R-:W-:Y:S02]  /*10f0*/  @UP1 UIMAD UR4, UR28, UR23, UR9 ;  /* 0x000000171c0412a4 */ /* 0x000fe4000f8e0209 */
[----:B------:R-:W-:-:S03]  /*1100*/  UIMAD UR6, UR7, UR25, UR27 ;  /* 0x00000019070672a4 */ /* 0x000fc6000f8e021b */
[----:B------:R-:W-:Y:S01]  /*1110*/  ULDC UR7, c[0x0][0x610] ;  /* 0x0001840000077ab9 */ /* 0x000fe20000000800 */
[----:B------:R-:W-:Y:S02]  /*1120*/  UIMAD UR6, UR6, UR10, UR11 ;  /* 0x0000000a060672a4 */ /* 0x000fe4000f8e020b */
[----:B------:R-:W-:-:S04]  /*1130*/  UIMAD UR4, UR19, UR7, UR4 ;  /* 0x00000007130472a4 */ /* 0x000fc8000f8e0204 */
[----:B------:R-:W-:Y:S02]  /*1140*/  USEL UR7, UR6, UR4, !UP1 ;  /* 0x0000000406077287 */ /* 0x000fe4000c800000 */
[----:B------:R-:W-:-:S04]  /*1150*/  USEL UR4, UR4, UR6, !UP1 ;  /* 0x0000000604047287 */ /* 0x000fc8000c800000 */
[----:B------:R-:W-:Y:S02]  /*1160*/  IMAD.U32 R2, RZ, RZ, UR7 ;  /* 0x00000007ff027e24 */ /* 0x000fe4000f8e00ff */
[----:B------:R-:W-:-:S07]  /*1170*/  IMAD.U32 R18, RZ, RZ, UR4 ;  /* 0x00000004ff127e24 */ /* 0x000fce000f8e00ff */
.L_x_9:
[----:B------:R-:W-:Y:S02]  /*1180*/  ULDC UR4, c[0x0][0x28c] ;  /* 0x0000a30000047ab9 */ /* 0x000fe40000000800 */
[----:B------:R-:W-:-:S04]  /*1190*/  UIADD3 UR4, UR4, 0x1f, URZ ;  /* 0x0000001f04047890 */ /* 0x000fc8000fffe03f */
[----:B------:R-:W-:-:S04]  /*11a0*/  USHF.R.S32.HI UR5, URZ, 0x1f, UR4 ;  /* 0x0000001f3f057899 */ /* 0x000fc80008011404 */
[----:B------:R-:W-:-:S04]  /*11b0*/  ULEA.HI UR5, UR5, UR4, URZ, 0x5 ;  /* 0x0000000405057291 */ /* 0x000fc8000f8f283f */
[----:B------:R-:W-:Y:S01]  /*11c0*/  USHF.R.S32.HI UR39, URZ, 0x5, UR5 ;  /* 0x000000053f277899 */ /* 0x000fe20008011405 */
[----:B------:R-:W-:Y:S11]  /*11d0*/  @!P1 BRA `(.L_x_12) ;  /* 0x00000048009c9947 */ /* 0x000ff60003800000 */
[----:B------:R-:W-:-:S06]  /*11e0*/  UISETP.GT.U32.AND UP1, UPT, UR18, 0x1, UPT ;  /* 0x000000011200788c */ /* 0x000fcc000bf24070 */
[----:B------:R-:W-:-:S13]  /*11f0*/  PLOP3.LUT P0, PT, PT, PT, UP1, 0x80, 0x0 ;  /* 0x000000000000781c */ /* 0x000fda0003f0f018 */
[----:B------:R-:W-:Y:S05]  /*1200*/  @P0 EXIT ;  /* 0x000000000000094d */ /* 0x000fea0003800000 */
.L_x_13:
[----:B------:R-:W-:-:S08]  /*1210*/  NOP ;  /* 0x0000000000007918 */ /* 0x000fd00000000000 */
[----:B------:R-:W0:Y:S02]  /*1220*/  USETMAXREG.TRY_ALLOC.CTAPOOL UP1, 0xe8 ;  /* 0x000000e8000079c8 */ /* 0x000e240008020600 */
[----:B0-----:R-:W-:-:S13]  /*1230*/  PLOP3.LUT P0, PT, PT, PT, UP1, 0x80, 0x0 ;  /* 0x000000000000781c */ /* 0x001fda0003f0f018 */
[----:B------:R-:W-:Y:S05]  /*1240*/  @!P0 BRA `(.L_x_13) ;  /* 0xfffffffc00f08947 */ /* 0x000fea000383ffff */
[----:B------:R-:W-:-:S13]  /*1250*/  LOP3.LUT P0, RZ, R0, 0xff, RZ, 0xc0, !PT ;  /* 0x000000ff00ff7812 */ /* 0x000fda000780c0ff */
[----:B------:R-:W-:Y:S05]  /*1260*/  @!P0 EXIT ;  /* 0x000000000000894d */ /* 0x000fea0003800000 */
[----:B------:R-:W-:Y:S01]  /*1270*/  SHF.R.S32.HI R0, RZ, 0x1f, R3 ;  /* 0x0000001fff007819 */ /* 0x000fe20000011403 */
[----:B------:R-:W0:Y:S01]  /*1280*/  S2UR UR5, SR_CgaCtaId ;  /* 0x00000000000579c3 */ /* 0x000e220000008800 */
[----:B------:R-:W-:Y:S01]  /*1290*/  UMOV UR41, 0x400 ;  /* 0x0000040000297882 */ /* 0x000fe20000000000 */
[----:B------:R-:W-:Y:S01]  /*12a0*/  USHF.R.U32.HI UR4, URZ, 0x1, UR39 ;  /* 0x000000013f047899 */ /* 0x000fe20008011627 */
[CC--:B------:R-:W-:Y:S01]  /*12b0*/  LEA.HI R4, R0.reuse, R3.reuse, RZ, 0x2 ;  /* 0x0000000300047211 */ /* 0x0c0fe200078f10ff */
[----:B------:R-:W-:Y:S01]  /*12c0*/  ULOP3.LUT UR45, UR39, 0x1, URZ, 0xc0, !UPT ;  /* 0x00000001272d7892 */ /* 0x000fe2000f8ec03f */
[----:B------:R-:W-:Y:S01]  /*12d0*/  LEA.HI R0, R0, R3, RZ, 0x5 ;  /* 0x0000000300007211 */ /* 0x000fe200078f28ff */
[----:B------:R-:W-:Y:S01]  /*12e0*/  ULDC.64 UR10, c[0x0][0x288] ;  /* 0x0000a200000a7ab9 */ /* 0x000fe20000000a00 */
[--C-:B------:R-:W-:Y:S01]  /*12f0*/  SHF.R.S32.HI R88, RZ, 0x2, R4.reuse ;  /* 0x00000002ff587819 */ /* 0x100fe20000011404 */
[----:B------:R-:W1:Y:S01]  /*1300*/  LDC.64 R6, c[0x0][0x5c8] ;  /* 0x00017200ff067b82 */ /* 0x000e620000000a00 */
[----:B------:R-:W-:Y:S01]  /*1310*/  SHF.R.S32.HI R5, RZ, 0x1f, R4 ;  /* 0x0000001fff057819 */ /* 0x000fe20000011404 */
[----:B------:R-:W-:Y:S01]  /*1320*/  UISETP.LT.AND UP1, UPT, UR39, 0x1, UPT ;  /* 0x000000012700788c */ /* 0x000fe2000bf21270 */
[----:B------:R-:W-:Y:S01]  /*1330*/  LOP3.LUT R4, R4, 0xfffffffc, RZ, 0xc0, !PT ;  /* 0xfffffffc04047812 */ /* 0x000fe200078ec0ff */
[----:B------:R-:W-:Y:S01]  /*1340*/  ULOP3.LUT UR4, UR4, 0x1, URZ, 0xc0, !UPT ;  /* 0x0000000104047892 */ /* 0x000fe2000f8ec03f */
[----:B------:R-:W-:Y:S01]  /*1350*/  LEA.HI R5, R5, R88, RZ, 0x3 ;  /* 0x0000005805057211 */ /* 0x000fe200078f18ff */
[----:B------:R-:W-:Y:S01]  /*1360*/  ULDC UR44, c[0x0][0x658] ;  /* 0x00019600002c7ab9 */ /* 0x000fe20000000800 */
[----:B------:R-:W-:Y:S01]  /*1370*/  UMOV UR6, 0xffffffff ;  /* 0xffffffff00067882 */ /* 0x000fe20000000000 */
[----:B------:R-:W-:Y:S01]  /*1380*/  IMAD.IADD R4, R3, 0x1, -R4 ;  /* 0x0000000103047824 */ /* 0x000fe200078e0a04 */
[----:B------:R-:W-:Y:S01]  /*1390*/  LOP3.LUT R5, R5, 0xfffffff8, RZ, 0xc0, !PT ;  /* 0xfffffff805057812 */ /* 0x000fe200078ec0ff */
[----:B------:R-:W-:Y:S01]  /*13a0*/  IMAD.U32 R3, RZ, RZ, UR10 ;  /* 0x0000000aff037e24 */ /* 0x000fe2000f8e00ff */
[----:B------:R-:W-:Y:S01]  /*13b0*/  ULDC UR8, c[0x0][0x284] ;  /* 0x0000a10000087ab9 */ /* 0x000fe20000000800 */
[----:B------:R-:W-:Y:S01]  /*13c0*/  IMAD.SHL.U32 R90, R4, 0x2, RZ ;  /* 0x00000002045a7824 */ /* 0x000fe200078e00ff */
[----:B------:R-:W-:Y:S01]  /*13d0*/  USEL UR45, UR45, URZ, !UP0 ;  /* 0x0000003f2d2d7287 */ /* 0x000fe2000c000000 */
[----:B------:R-:W-:Y:S01]  /*13e0*/  IMAD.IADD R88, R88, 0x1, -R5 ;  /* 0x0000000158587824 */ /* 0x000fe200078e0a05 */
[----:B------:R-:W-:Y:S01]  /*13f0*/  SHF.R.S32.HI R5, RZ, 0x5, R0 ;  /* 0x00000005ff057819 */ /* 0x000fe20000011400 */
[----:B------:R-:W-:Y:S01]  /*1400*/  VIADD R0, R95, 0xffffffff ;  /* 0xffffffff5f007836 */ /* 0x000fe20000000000 */
[----:B0-----:R-:W-:Y:S01]  /*1410*/  ULEA UR41, UR5, UR41, 0x18 ;  /* 0x0000002905297291 */ /* 0x001fe2000f8ec03f */
[----:B------:R-:W-:Y:S01]  /*1420*/  IMAD R94, R4, -0x2, R3 ;  /* 0xfffffffe045e7824 */ /* 0x000fe200078e0203 */
[--C-:B------:R-:W-:Y:S01]  /*1430*/  SHF.R.S32.HI R89, RZ, 0x1f, R88.reuse ;  /* 0x0000001fff597819 */ /* 0x100fe20000011458 */
[C-C-:B------:R-:W-:Y:S01]  /*1440*/  IMAD R97, R5.reuse, -0x10, -R88.reuse ;  /* 0xfffffff005617824 */ /* 0x140fe200078e0a58 */
[C---:B------:R-:W-:Y:S01]  /*1450*/  ISETP.NE.AND P0, PT, R0.reuse, RZ, PT ;  /* 0x000000ff0000720c */ /* 0x040fe20003f05270 */
[----:B------:R-:W-:Y:S01]  /*1460*/  IMAD.SHL.U32 R0, R0, 0x8, RZ ;  /* 0x0000000800007824 */ /* 0x000fe200078e00ff */
[----:B------:R-:W-:Y:S01]  /*1470*/  UIADD3 UR50, UR41, 0x30, URZ ;  /* 0x0000003029327890 */ /* 0x000fe2000fffe03f */
[----:B------:R-:W-:Y:S01]  /*1480*/  IMAD.WIDE R88, R5, 0x10, R88 ;  /* 0x0000001005587825 */ /* 0x000fe200078e0258 */
[----:B------:R-:W-:Y:S01]  /*1490*/  USEL UR46, UR39, 0x1, UP1 ;  /* 0x00000001272e7887 */ /* 0x000fe20008800000 */
[----:B-1----:R-:W-:Y:S01]  /*14a0*/  SHF.L.U64.HI R92, R6, 0x3, R7 ;  /* 0x00000003065c7819 */ /* 0x002fe20000010207 */
[----:B------:R-:W-:Y:S01]  /*14b0*/  USHF.L.U32 UR6, UR6, UR44, URZ ;  /* 0x0000002c06067299 */ /* 0x000fe2000800063f */
[----:B------:R-:W-:Y:S01]  /*14c0*/  LOP3.LUT R0, R0, 0x8, RZ, 0xc0, !PT ;  /* 0x0000000800007812 */ /* 0x000fe200078ec0ff */
[----:B------:R-:W-:Y:S01]  /*14d0*/  UISETP.EQ.U32.AND UP0, UPT, UR4, 0x1, !UP0 ;  /* 0x000000010400788c */ /* 0x000fe2000c702070 */
[----:B------:R-:W-:Y:S01]  /*14e0*/  IMAD.SHL.U32 R93, R6, 0x8, RZ ;  /* 0x00000008065d7824 */ /* 0x000fe200078e00ff */
[----:B------:R-:W-:Y:S01]  /*14f0*/  SEL R98, RZ, 0x1, P0 ;  /* 0x00000001ff627807 */ /* 0x000fe20000000000 */
[----:B------:R-:W-:Y:S01]  /*1500*/  VIADD R97, R97, UR8 ;  /* 0x0000000861617c36 */ /* 0x000fe20008000000 */
[----:B------:R-:W-:Y:S01]  /*1510*/  LEA R95, R95, UR50, 0x3 ;  /* 0x000000325f5f7c11 */ /* 0x000fe2000f8e18ff */
[----:B------:R-:W-:Y:S01]  /*1520*/  ULDC UR43, c[0x0][0x600] ;  /* 0x00018000002b7ab9 */ /* 0x000fe20000000800 */
[C---:B------:R-:W-:Y:S01]  /*1530*/  LOP3.LUT R99, R0.reuse, 0x8, RZ, 0x3c, !PT ;  /* 0x0000000800637812 */ /* 0x040fe200078e3cff */
[----:B------:R-:W-:Y:S01]  /*1540*/  UMOV UR7, 0x1 ;  /* 0x0000000100077882 */ /* 0x000fe20000000000 */
[----:B------:R-:W-:Y:S01]  /*1550*/  LOP3.LUT R96, R0, 0x18, RZ, 0x3c, !PT ;  /* 0x0000001800607812 */ /* 0x000fe200078e3cff */
[----:B------:R-:W-:Y:S01]  /*1560*/  ULOP3.LUT UR49, UR36, 0x1, URZ, 0xfc, !UPT ;  /* 0x0000000124317892 */ /* 0x000fe2000f8efc3f */
[----:B------:R-:W-:Y:S01]  /*1570*/  SHF.R.S32.HI R91, RZ, 0x1f, R90 ;  /* 0x0000001fff5b7819 */ /* 0x000fe2000001145a */
[----:B------:R-:W-:-:S02]  /*1580*/  USHF.L.U64.HI UR40, UR52, 0x1, UR37 ;  /* 0x0000000134287899 */ /* 0x000fc40008010225 */
[----:B------:R-:W-:Y:S02]  /*1590*/  UIADD3 UR42, UR11, 0x3e, URZ ;  /* 0x0000003e0b2a7890 */ /* 0x000fe4000fffe03f */
[----:B------:R-:W-:Y:S02]  /*15a0*/  UIADD3 UR43, UR43, -0x1, URZ ;  /* 0xffffffff2b2b7890 */ /* 0x000fe4000fffe03f */
[----:B------:R-:W-:Y:S02]  /*15b0*/  USHF.L.U32 UR44, UR7, UR44, URZ ;  /* 0x0000002c072c7299 */ /* 0x000fe4000800063f */
[----:B------:R-:W-:Y:S02]  /*15c0*/  UIADD3 UR46, -UR46, UR39, URZ ;  /* 0x000000272e2e7290 */ /* 0x000fe4000fffe13f */
[----:B------:R-:W-:Y:S02]  /*15d0*/  ULOP3.LUT UR47, URZ, UR6, URZ, 0x33, !UPT ;  /* 0x000000063f2f7292 */ /* 0x000fe4000f8e333f */
[----:B------:R-:W-:-:S12]  /*15e0*/  USEL UR48, URZ, 0x1, !UP0 ;  /* 0x000000013f307887 */ /* 0x000fd8000c000000 */
.L_x_161:
[----:B------:R-:W-:-:S04]  /*15f0*/  SHF.L.U32 R0, R98, 0x1f, RZ ;  /* 0x0000001f62007819 */ /* 0x000fc800000006ff */
[----:B------:R-:W0:Y:S02]  /*1600*/  SYNCS.PHASECHK.TRANS64.TRYWAIT P0, [R95+URZ+-0x8], R0 ;  /* 0xfffff8005f0075a7 */ /* 0x000e24000800017f */
[----:B01234-:R-:W-:Y:S05]  /*1610*/  @!P0 BRA `(.L_x_14) ;  /* 0x0000005400388947 */ /* 0x01ffea0003800000 */
.L_x_181:
[----:B------:R-:W-:Y:S02]  /*1620*/  ULDC UR4, c[0x0][0x28c] ;  /* 0x0000a30000047ab9 */ /* 0x000fe40000000800 */
[----:B------:R-:W-:-:S13]  /*1630*/  ISETP.LT.AND P0, PT, RZ, UR4, PT ;  /* 0x00000004ff007c0c */ /* 0x000fda000bf01270 */
[----:B------:R-:W-:Y:S05]  /*1640*/  @P0 BRA `(.L_x_15) ;  /* 0x0000000000400947 */ /* 0x000fea0003800000 */
[----:B0-----:R-:W-:Y:S01]  /*1650*/  MOV R0, 0x0 ;  /* 0x0000000000007802 */ /* 0x001fe20000000f00 */
[----:B------:R-:W-:Y:S01]  /*1660*/  ULDC.64 UR4, c[0x4][0x68] ;  /* 0x01001a0000047ab9 */ /* 0x000fe20000000a00 */
[----:B------:R-:W-:Y:S01]  /*1670*/  ULDC.64 UR6, c[0x4][0x8] ;  /* 0x0100020000067ab9 */ /* 0x000fe20000000a00 */
[----:B------:R-:W-:Y:S01]  /*1680*/  IMAD.U32 R4, RZ, RZ, UR4 ;  /* 0x00000004ff047e24 */ /* 0x000fe2000f8e00ff */
[----:B------:R0:W1:Y:S01]  /*1690*/  LDC.64 R14, c[0x4][R0] ;  /* 0x01000000000e7b82 */ /* 0x0000620000000a00 */
[----:B------:R-:W-:Y:S01]  /*16a0*/  IMAD.U32 R5, RZ, RZ, UR5 ;  /* 0x00000005ff057e24 */ /* 0x000fe2000f8e00ff */
[----:B------:R-:W-:Y:S01]  /*16b0*/  ULDC.64 UR4, c[0x4][0x70] ;  /* 0x01001c0000047ab9 */ /* 0x000fe20000000a00 */
[----:B------:R-:W-:Y:S02]  /*16c0*/  IMAD.U32 R10, RZ, RZ, UR6 ;  /* 0x00000006ff0a7e24 */ /* 0x000fe4000f8e00ff */
[----:B------:R-:W-:Y:S02]  /*16d0*/  IMAD.U32 R6, RZ, RZ, UR4 ;  /* 0x00000004ff067e24 */ /* 0x000fe4000f8e00ff */
[----:B------:R-:W-:-:S02]  /*16e0*/  IMAD.U32 R7, RZ, RZ, UR5 ;  /* 0x00000005ff077e24 */ /* 0x000fc4000f8e00ff */
[----:B------:R-:W-:Y:S02]  /*16f0*/  IMAD.U32 R11, RZ, RZ, UR7 ;  /* 0x00000007ff0b7e24 */ /* 0x000fe4000f8e00ff */
[----:B------:R-:W-:Y:S02]  /*1700*/  IMAD.MOV.U32 R8, RZ, RZ, 0x1e1 ;  /* 0x000001e1ff087424 */ /* 0x000fe400078e00ff */
[----:B------:R-:W-:Y:S02]  /*1710*/  IMAD.MOV.U32 R12, RZ, RZ, 0x1 ;  /* 0x00000001ff0c7424 */ /* 0x000fe400078e00ff */
[----:B0-----:R-:W-:-:S07]  /*1720*/  IMAD.MOV.U32 R13, RZ, RZ, RZ ;  /* 0x000000ffff0d7224 */ /* 0x001fce00078e00ff */
[----:B------:R-:W-:-:S07]  /*1730*/  LEPC R20, `(.L_x_15) ;  /* 0x000000001014794e */ /* 0x000fce0000000000 */
[----:B-1---5:R-:W-:Y:S05]  /*1740*/  CALL.ABS.NOINC R14 ;  /* 0x000000000e007343 */ /* 0x022fea0003c00000 */
.L_x_15:
[----:B0-----:R-:W-:-:S05]  /*1750*/  IMAD.U32 R0, RZ, RZ, UR49 ;  /* 0x00000031ff007e24 */ /* 0x001fca000f8e00ff */
[----:B------:R-:W-:-:S13]  /*1760*/  ISETP.NE.AND P0, PT, R0, 0x3, PT ;  /* 0x000000030000780c */ /* 0x000fda0003f05270 */
[----:B------:R-:W-:Y:S05]  /*1770*/  @!P0 BRA `(.L_x_16) ;  /* 0x0000000000048947 */ /* 0x000fea0003800000 */
[----:B------:R-:W-:Y:S01]  /*1780*/  BPT.TRAP 0x1 ;  /* 0x000000040000795c */ /* 0x000fe20000300000 */
.L_x_16:
[----:B------:R-:W-:Y:S02]  /*1790*/  IMAD.U32 R3, RZ, RZ, UR45 ;  /* 0x0000002dff037e24 */ /* 0x000fe4000f8e00ff */
[----:B------:R-:W-:-:S03]  /*17a0*/  IMAD.U32 R0, RZ, RZ, UR48 ;  /* 0x00000030ff007e24 */ /* 0x000fc6000f8e00ff */
[----:B------:R-:W-:Y:S02]  /*17b0*/  LEA R3, R3, UR41, 0x3 ;  /* 0x0000002903037c11 */ /* 0x000fe4000f8e18ff */
[----:B------:R-:W-:-:S04]  /*17c0*/  SHF.L.U32 R0, R0, 0x1f, RZ ;  /* 0x0000001f00007819 */ /* 0x000fc800000006ff */
[----:B------:R0:W1:Y:S01]  /*17d0*/  SYNCS.PHASECHK.TRANS64.TRYWAIT P1, [R3+URZ], R0 ;  /* 0x00000000030075a7 */ /* 0x000062000802017f */
[----:B------:R-:W-:Y:S05]  /*17e0*/  @!P0 BRA `(.L_x_17) ;  /* 0x0000000000048947 */ /* 0x000fea0003800000 */
[----:B------:R-:W-:Y:S01]  /*17f0*/  BPT.TRAP 0x1 ;  /* 0x000000040000795c */ /* 0x000fe20000300000 */
.L_x_17:
[----:B------:R-:W-:-:S05]  /*1800*/  IMAD.U32 R4, RZ, RZ, UR46 ;  /* 0x0000002eff047e24 */ /* 0x000fca000f8e00ff */
[----:B------:R-:W-:Y:S01]  /*1810*/  ISETP.GE.AND P2, PT, R4, 0x1, PT ;  /* 0x000000010400780c */ /* 0x000fe20003f46270 */
[----:B-1----:R-:W-:-:S12]  /*1820*/  @P1 BRA `(.L_x_18) ;  /* 0x0000000000081947 */ /* 0x002fd80003800000 */
[----:B------:R-:W1:Y:S02]  /*1830*/  SYNCS.PHASECHK.TRANS64.TRYWAIT P1, [R3+URZ], R0 ;  /* 0x00000000030075a7 */ /* 0x000e64000802017f */
[----:B-1----:R-:W-:Y:S05]  /*1840*/  @!P1 BRA `(.L_x_19) ;  /* 0x0000005000c09947 */ /* 0x002fea0003800000 */
.L_x_18:
[----:B------:R-:W-:Y:S05]  /*1850*/  WARPSYNC.ALL ;  /* 0x0000000000007948 */ /* 0x000fea0003800000 */
[----:B------:R-:W-:Y:S01]  /*1860*/  UIADD3 UR4, UR41, 0x100, URZ ;  /* 0x0000010029047890 */ /* 0x000fe2000fffe03f */
[----:B------:R-:W-:Y:S01]  /*1870*/  WARPGROUP.ARRIVE ;  /* 0x00000000000079c5 */ /* 0x000fe20000000000 */
[----:B------:R-:W-:Y:S02]  /*1880*/  UIADD3 UR5, UR41, 0x4100, URZ ;  /* 0x0000410029057890 */ /* 0x000fe4000fffe03f */
[----:B------:R-:W-:Y:S02]  /*1890*/  USHF.R.U32.HI UR4, URZ, 0x4, UR4 ;  /* 0x000000043f047899 */ /* 0x000fe40008011604 */
[----:B------:R-:W-:-:S02]  /*18a0*/  USHF.R.U32.HI UR5, URZ, 0x4, UR5 ;  /* 0x000000043f057899 */ /* 0x000fc40008011605 */
[----:B------:R-:W-:Y:S02]  /*18b0*/  ULOP3.LUT UR4, UR4, 0x3fff, URZ, 0xc0, !UPT ;  /* 0x00003fff04047892 */ /* 0x000fe4000f8ec03f */
[----:B------:R-:W-:Y:S02]  /*18c0*/  ULOP3.LUT UR5, UR5, 0x3fff, URZ, 0xc0, !UPT ;  /* 0x00003fff05057892 */ /* 0x000fe4000f8ec03f */
[----:B------:R-:W-:Y:S02]  /*18d0*/  ULOP3.LUT UR8, UR4, 0x10000, URZ, 0xfc, !UPT ;  /* 0x0001000004087892 */ /* 0x000fe4000f8efc3f */
[----:B------:R-:W-:Y:S02]  /*18e0*/  ULOP3.LUT UR9, UR5, 0x10000, URZ, 0xfc, !UPT ;  /* 0x0001000005097892 */ /* 0x000fe4000f8efc3f */
[----:B------:R-:W-:Y:S02]  /*18f0*/  ULEA UR10, UR45, UR8, 0x9 ;  /* 0x000000082d0a7291 */ /* 0x000fe4000f8e483f */
[----:B------:R-:W-:Y:S01]  /*1900*/  ULEA UR11, UR45, UR9, 0xa ;  /* 0x000000092d0b7291 */ /* 0x000fe2000f8e503f */
[----:B------:R-:W-:Y:S01]  /*1910*/  UMOV UR5, 0x40000040 ;  /* 0x4000004000057882 */ /* 0x000fe20000000000 */
[----:B------:R-:W-:-:S03]  /*1920*/  UMOV UR7, 0x40000040 ;  /* 0x4000004000077882 */ /* 0x000fc60000000000 */
[----:B------:R-:W-:Y:S02]  /*1930*/  UMOV UR4, UR10 ;  /* 0x0000000a00047c82 */ /* 0x000fe40008000000 */
[----:B------:R-:W-:Y:S02]  /*1940*/  UMOV UR6, UR11 ;  /* 0x0000000b00067c82 */ /* 0x000fe40008000000 */
[----:B------:R-:W-:Y:S01]  /*1950*/  HGMMA.64x128x8.F32.TF32 R24, gdesc[UR4], RZ, !UPT, gsb0 ;  /* 0x05e00000041879f0 */ /* 0x000fe2000c0028ff */
[----:B------:R-:W-:Y:S02]  /*1960*/  UIADD3 UR4, UR10, 0x2, URZ ;  /* 0x000000020a047890 */ /* 0x000fe4000fffe03f */
[----:B------:R-:W-:Y:S01]  /*1970*/  UIADD3 UR6, UR11, 0x2, URZ ;  /* 0x000000020b067890 */ /* 0x000fe2000fffe03f */
[----:B------:R-:W-:Y:S01]  /*1980*/  UMOV UR5, 0x40000040 ;  /* 0x4000004000057882 */ /* 0x000fe20000000000 */
[----:B------:R-:W-:Y:S01]  /*1990*/  UMOV UR7, 0x40000040 ;  /* 0x4000004000077882 */ /* 0x000fe20000000000 */
[----:B------:R-:W-:-:S02]  /*19a0*/  WARPGROUP.DEPBAR.LE gsb0, 0x0 ;  /* 0x00008000000079c5 */ /* 0x000fc40000010000 */
[----:B------:R-:W-:-:S06]  /*19b0*/  WARPGROUP.ARRIVE ;  /* 0x00000000000079c5 */ /* 0x000fcc0000000000 */
[----:B------:R-:W-:Y:S01]  /*19c0*/  HGMMA.64x128x8.F32.TF32 R24, gdesc[UR4], R24, gsb0 ;  /* 0x05e00000041879f0 */ /* 0x000fe20008002818 */
[----:B------:R-:W-:Y:S02]  /*19d0*/  UIADD3 UR4, UR10, 0x4, URZ ;  /* 0x000000040a047890 */ /* 0x000fe4000fffe03f */
[----:B------:R-:W-:Y:S01]  /*19e0*/  UIADD3 UR6, UR11, 0x4, URZ ;  /* 0x000000040b067890 */ /* 0x000fe2000fffe03f */
[----:B------:R-:W-:Y:S01]  /*19f0*/  UMOV UR5, 0x40000040 ;  /* 0x4000004000057882 */ /* 0x000fe20000000000 */
[----:B------:R-:W-:Y:S01]  /*1a00*/  UMOV UR7, 0x40000040 ;  /* 0x4000004000077882 */ /* 0x000fe20000000000 */
[----:B------:R-:W-:Y:S02]  /*1a10*/  WARPGROUP.DEPBAR.LE gsb0, 0x0 ;  /* 0x00008000000079c5 */ /* 0x000fe40000010000 */
        /* <DEDUP_REMOVED lines=8> */
[----:B------:R-:W-:Y:S03]  /*1aa0*/  HGMMA.64x128x8.F32.TF32 R24, gdesc[UR4], R24, gsb0 ;  /* 0x05e00000041879f0 */ /* 0x000fe60008002818 */
[----:B------:R-:W-:Y:S02]  /*1ab0*/  WARPGROUP.DEPBAR.LE gsb0, 0x0 ;  /* 0x00008000000079c5 */ /* 0x000fe40000010000 */
[----:B------:R-:W-:Y:S05]  /*1ac0*/  @!P2 BRA `(.L_x_20) ;  /* 0x000000040014a947 */ /* 0x000fea0003800000 */
[----:B------:R-:W-:Y:S01]  /*1ad0*/  UIADD3 UR4, UR45, 0x1, URZ ;  /* 0x000000012d047890 */ /* 0x000fe2000fffe03f */
[----:B01----:R-:W-:Y:S01]  /*1ae0*/  IMAD.U32 R0, RZ, RZ, UR46 ;  /* 0x0000002eff007e24 */ /* 0x003fe2000f8e00ff */
[----:B------:R-:W-:Y:S02]  /*1af0*/  UMOV UR11, UR45 ;  /* 0x0000002d000b7c82 */ /* 0x000fe40008000000 */
[----:B------:R-:W-:-:S04]  /*1b00*/  UISETP.NE.AND UP0, UPT, UR4, 0x2, UPT ;  /* 0x000000020400788c */ /* 0x000fc8000bf05270 */
[----:B------:R-:W-:Y:S02]  /*1b10*/  USEL UR5, URZ, 0x1, UP0 ;  /* 0x000000013f057887 */ /* 0x000fe40008000000 */
[----:B------:R-:W-:Y:S02]  /*1b20*/  USEL UR10, UR4, URZ, UP0 ;  /* 0x0000003f040a7287 */ /* 0x000fe40008000000 */
[----:B------:R-:W-:-:S06]  /*1b30*/  ULOP3.LUT UR5, UR48, UR5, URZ, 0x3c, !UPT ;  /* 0x0000000530057292 */ /* 0x000fcc000f8e3c3f */
[----:B------:R-:W-:-:S07]  /*1b40*/  IMAD.U32 R5, RZ, RZ, UR5 ;  /* 0x00000005ff057e24 */ /* 0x000fce000f8e00ff */
.L_x_27:
[----:B01----:R-:W-:Y:S05]  /*1b50*/  @!P0 BRA `(.L_x_21) ;  /* 0x0000000000048947 */ /* 0x003fea0003800000 */
[----:B------:R-:W-:Y:S01]  /*1b60*/  BPT.TRAP 0x1 ;  /* 0x000000040000795c */ /* 0x000fe20000300000 */
.L_x_21:
[----:B------:R-:W-:Y:S01]  /*1b70*/  ULEA UR4, UR10, UR41, 0x3 ;  /* 0x000000290a047291 */ /* 0x000fe2000f8e183f */
[----:B------:R-:W-:-:S08]  /*1b80*/  SHF.L.U32 R3, R5, 0x1f, RZ ;  /* 0x0000001f05037819 */ /* 0x000fd000000006ff */
[----:B------:R0:W1:Y:S01]  /*1b90*/  SYNCS.PHASECHK.TRANS64.TRYWAIT P1, [UR4], R3 ;  /* 0x00000003ff0075a7 */ /* 0x0000620008020144 */
[----:B------:R-:W-:Y:S05]  /*1ba0*/  @!P0 BRA `(.L_x_22) ;  /* 0x0000000000048947 */ /* 0x000fea0003800000 */
[----:B------:R-:W-:Y:S01]  /*1bb0*/  BPT.TRAP 0x1 ;  /* 0x000000040000795c */ /* 0x000fe20000300000 */
.L_x_22:
[----:B-1----:R-:W-:Y:S05]  /*1bc0*/  @P1 BRA `(.L_x_23) ;  /* 0x0000000000081947 */ /* 0x002fea0003800000 */
[----:B------:R-:W1:Y:S02]  /*1bd0*/  SYNCS.PHASECHK.TRANS64.TRYWAIT P1, [UR4], R3 ;  /* 0x00000003ff0075a7 */ /* 0x000e640008020144 */
[----:B-1----:R-:W-:Y:S05]  /*1be0*/  @!P1 BRA `(.L_x_24) ;  /* 0x0000004c00ec9947 */ /* 0x002fea0003800000 */
.L_x_23:
[----:B------:R-:W-:Y:S01]  /*1bf0*/  ULEA UR12, UR10, UR8, 0x9 ;  /* 0x000000080a0c7291 */ /* 0x000fe2000f8e483f */
[----:B------:R-:W-:Y:S01]  /*1c00*/  WARPGROUP.ARRIVE ;  /* 0x00000000000079c5 */ /* 0x000fe20000000000 */
[----:B------:R-:W-:Y:S01]  /*1c10*/  ULEA UR13, UR10, UR9, 0xa ;  /* 0x000000090a0d7291 */ /* 0x000fe2000f8e503f */
[----:B------:R-:W-:Y:S01]  /*1c20*/  UMOV UR5, 0x40000040 ;  /* 0x4000004000057882 */ /* 0x000fe20000000000 */
[----:B------:R-:W-:-:S03]  /*1c30*/  UMOV UR7, 0x40000040 ;  /* 0x4000004000077882 */ /* 0x000fc60000000000 */
[----:B------:R-:W-:Y:S02]  /*1c40*/  UMOV UR4, UR12 ;  /* 0x0000000c00047c82 */ /* 0x000fe40008000000 */
[----:B------:R-:W-:Y:S02]  /*1c50*/  UMOV UR6, UR13 ;  /* 0x0000000d00067c82 */ /* 0x000fe40008000000 */
[----:B------:R-:W-:Y:S01]  /*1c60*/  HGMMA.64x128x8.F32.TF32 R24, gdesc[UR4], R24, gsb0 ;  /* 0x05e00000041879f0 */ /* 0x000fe20008002818 */
        /* <DEDUP_REMOVED lines=23> */
[----:B------:R-:W-:Y:S01]  /*1de0*/  BPT.TRAP 0x1 ;  /* 0x000000040000795c */ /* 0x000fe20000300000 */
.L_x_25:
[----:B------:R-:W-:Y:S02]  /*1df0*/  UISETP.GT.U32.AND UP0, UPT, UR36, 0x1, UPT ;  /* 0x000000012400788c */ /* 0x000fe4000bf04070 */
[----:B------:R-:W-:-:S04]  /*1e00*/  ULEA UR4, UR11, UR41, 0x3 ;  /* 0x000000290b047291 */ /* 0x000fc8000f8e183f */
[----:B------:R-:W-:Y:S01]  /*1e10*/  UIADD3 UR4, UR4, 0x10, URZ ;  /* 0x0000001004047890 */ /* 0x000fe2000fffe03f */
[----:B------:R-:W-:-:S03]  /*1e20*/  PLOP3.LUT P1, PT, PT, PT, UP0, 0x80, 0x0 ;  /* 0x000000000000781c */ /* 0x000fc60003f2f008 */
[----:B------:R-:W-:-:S09]  /*1e30*/  UPRMT UR4, URZ, 0x654, UR4 ;  /* 0x000006543f047896 */ /* 0x000fd20008000004 */
[----:B------:R-:W-:Y:S01]  /*1e40*/  SYNCS.ARRIVE.TRANS64.RED.A1T0 RZ, [UR4], RZ ;  /* 0x000000ffffff79a7 */ /* 0x000fe20008100404 */
[----:B------:R-:W-:Y:S05]  /*1e50*/  @P1 BRA `(.L_x_26) ;  /* 0x0000000000041947 */ /* 0x000fea0003800000 */
[----:B------:R-:W-:Y:S01]  /*1e60*/  BPT.TRAP 0x1 ;  /* 0x000000040000795c */ /* 0x000fe20000300000 */
.L_x_26:
[----:B------:R-:W-:Y:S01]  /*1e70*/  UIADD3 UR10, UR10, 0x1, URZ ;  /* 0x000000010a0a7890 */ /* 0x000fe2000fffe03f */
[C---:B------:R-:W-:Y:S01]  /*1e80*/  ISETP.GT.AND P1, PT, R0.reuse, 0x1, PT ;  /* 0x000000010000780c */ /* 0x040fe20003f24270 */
[----:B------:R-:W-:Y:S01]  /*1e90*/  UIADD3 UR11, UR11, 0x1, URZ ;  /* 0x000000010b0b7890 */ /* 0x000fe2000fffe03f */
[----:B------:R-:W-:Y:S01]  /*1ea0*/  VIADD R0, R0, 0xffffffff ;  /* 0xffffffff00007836 */ /* 0x000fe20000000000 */
[----:B------:R-:W-:Y:S02]  /*1eb0*/  UISETP.NE.AND UP0, UPT, UR10, 0x2, UPT ;  /* 0x000000020a00788c */ /* 0x000fe4000bf05270 */
[----:B------:R-:W-:Y:S02]  /*1ec0*/  UISETP.NE.AND UP1, UPT, UR11, 0x2, UPT ;  /* 0x000000020b00788c */ /* 0x000fe4000bf25270 */
[----:B------:R-:W-:Y:S02]  /*1ed0*/  USEL UR4, URZ, 0x1, UP0 ;  /* 0x000000013f047887 */ /* 0x000fe40008000000 */
[----:B------:R-:W-:-:S02]  /*1ee0*/  USEL UR10, UR10, URZ, UP0 ;  /* 0x0000003f0a0a7287 */ /* 0x000fc40008000000 */
[----:B------:R-:W-:Y:S02]  /*1ef0*/  USEL UR11, UR11, URZ, UP1 ;  /* 0x0000003f0b0b7287 */ /* 0x000fe40008800000 */
[----:B------:R-:W-:Y:S01]  /*1f00*/  LOP3.LUT R5, R5, UR4, RZ, 0x3c, !PT ;  /* 0x0000000405057c12 */ /* 0x000fe2000f8e3cff */
[----:B------:R-:W-:Y:S09]  /*1f10*/  @P1 BRA `(.L_x_27) ;  /* 0xfffffffc000c1947 */ /* 0x000ff2000383ffff */
.L_x_20:
[----:B01----:R-:W0:Y:S01]  /*1f20*/  LDC R0, c[0x0][0x28c] ;  /* 0x0000a300ff007b82 */ /* 0x003e220000000800 */
[----:B------:R1:W-:Y:S01]  /*1f30*/  SYNCS.ARRIVE.TRANS64.A1T0 RZ, [R99+UR50], RZ ;  /* 0x000000ff63ff79a7 */ /* 0x0003e20008100032 */
[----:B0-----:R-:W-:-:S13]  /*1f40*/  ISETP.GE.AND P1, PT, R0, 0x1, PT ;  /* 0x000000010000780c */ /* 0x001fda0003f26270 */
[----:B-1----:R-:W-:Y:S05]  /*1f50*/  @!P1 BRA `(.L_x_28) ;  /* 0x0000000000309947 */ /* 0x002fea0003800000 */
[----:B------:R-:W-:Y:S05]  /*1f60*/  @!P0 BRA `(.L_x_29) ;  /* 0x0000000000048947 */ /* 0x000fea0003800000 */
[----:B------:R-:W-:Y:S01]  /*1f70*/  BPT.TRAP 0x1 ;  /* 0x000000040000795c */ /* 0x000fe20000300000 */
.L_x_29:
[----:B------:R-:W-:Y:S02]  /*1f80*/  UIADD3 UR4, UR46, UR45, URZ ;  /* 0x0000002d2e047290 */ /* 0x000fe4000fffe03f */
[----:B------:R-:W-:Y:S02]  /*1f90*/  UISETP.GT.U32.AND UP0, UPT, UR36, 0x1, UPT ;  /* 0x000000012400788c */ /* 0x000fe4000bf04070 */
[----:B------:R-:W-:-:S04]  /*1fa0*/  USHF.L.U32 UR4, UR4, 0x3, URZ ;  /* 0x0000000304047899 */ /* 0x000fc8000800063f */
[----:B------:R-:W-:Y:S01]  /*1fb0*/  ULOP3.LUT UR4, UR4, 0x8, URZ, 0xc0, !UPT ;  /* 0x0000000804047892 */ /* 0x000fe2000f8ec03f */
[----:B------:R-:W-:-:S03]  /*1fc0*/  PLOP3.LUT P0, PT, PT, PT, UP0, 0x80, 0x0 ;  /* 0x000000000000781c */ /* 0x000fc60003f0f008 */
[----:B------:R-:W-:-:S04]  /*1fd0*/  UIADD3 UR4, UR41, 0x10, UR4 ;  /* 0x0000001029047890 */ /* 0x000fc8000fffe004 */
[----:B------:R-:W-:-:S09]  /*1fe0*/  UPRMT UR4, URZ, 0x654, UR4 ;  /* 0x000006543f047896 */ /* 0x000fd20008000004 */
[----:B------:R-:W-:Y:S01]  /*1ff0*/  SYNCS.ARRIVE.TRANS64.RED.A1T0 RZ, [UR4], RZ ;  /* 0x000000ffffff79a7 */ /* 0x000fe20008100404 */
[----:B------:R-:W-:Y:S05]  /*2000*/  @P0 BRA `(.L_x_28) ;  /* 0x0000000000040947 */ /* 0x000fea0003800000 */
[----:B------:R-:W-:Y:S01]  /*2010*/  BPT.TRAP 0x1 ;  /* 0x000000040000795c */ /* 0x000fe20000300000 */
.L_x_28:
[----:B------:R-:W-:Y:S02]  /*2020*/  SHF.L.U32 R0, R98, 0x1f, RZ ;  /* 0x0000001f62007819 */ /* 0x000fe400000006ff */
[----:B------:R-:W-:Y:S02]  /*2030*/  SHF.R.S32.HI R9, RZ, 0x1f, R19 ;  /* 0x0000001fff097819 */ /* 0x000fe40000011413 */
[----:B------:R-:W0:Y:S02]  /*2040*/  SYNCS.PHASECHK.TRANS64.TRYWAIT P0, [R95+URZ+0x8], R0 ;  /* 0x000008005f0075a7 */ /* 0x000e24000800017f */
[----:B0-----:R-:W-:Y:S05]  /*2050*/  @!P0 BRA `(.L_x_30) ;  /* 0x0000004800e88947 */ /* 0x001fea0003800000 */
.L_x_182:
[----:B------:R-:W-:Y:S01]  /*2060*/  ULDC.64 UR4, c[0x0][0x5d0] ;  /* 0x0001740000047ab9 */ /* 0x000fe20000000a00 */
[----:B------:R-:W-:Y:S01]  /*2070*/  ULDC UR6, c[0x0][0x284] ;  /* 0x0000a10000067ab9 */ /* 0x000fe20000000800 */
[----:B0-----:R-:W-:Y:S02]  /*2080*/  IMAD R0, R9, UR4, RZ ;  /* 0x0000000409007c24 */ /* 0x001fe4000f8e02ff */
[----:B------:R-:W-:Y:S02]  /*2090*/  IMAD.SHL.U32 R10, R2, 0x80, RZ ;  /* 0x00000080020a7824 */ /* 0x000fe400078e00ff */
[C---:B------:R-:W-:Y:S02]  /*20a0*/  IMAD R5, R19.reuse, UR5, R0 ;  /* 0x0000000513057c24 */ /* 0x040fe4000f8e0200 */
[----:B------:R-:W-:Y:S01]  /*20b0*/  IMAD.SHL.U32 R0, R18, 0x40, RZ ;  /* 0x0000004012007824 */ /* 0x000fe200078e00ff */
[----:B------:R-:W-:Y:S01]  /*20c0*/  SHF.R.S32.HI R11, RZ, 0x1f, R10 ;  /* 0x0000001fff0b7819 */ /* 0x000fe2000001140a */
[----:B------:R-:W-:Y:S01]  /*20d0*/  IMAD.WIDE.U32 R2, R19, UR4, R90 ;  /* 0x0000000413027c25 */ /* 0x000fe2000f8e005a */
[----:B------:R-:W-:-:S02]  /*20e0*/  ULDC.64 UR4, c[0x0][0x5c8] ;  /* 0x0001720000047ab9 */ /* 0x000fc40000000a00 */
[----:B------:R-:W-:Y:S01]  /*20f0*/  ISETP.GE.AND P0, PT, R0, UR6, PT ;  /* 0x0000000600007c0c */ /* 0x000fe2000bf06270 */
[----:B------:R-:W-:Y:S01]  /*2100*/  ULDC UR6, c[0x0][0x288] ;  /* 0x0000a20000067ab9 */ /* 0x000fe20000000800 */
[----:B------:R-:W-:Y:S01]  /*2110*/  IADD3 R2, P1, R10, R2, RZ ;  /* 0x000000020a027210 */ /* 0x000fe20007f3e0ff */
[----:B------:R-:W-:Y:S01]  /*2120*/  IMAD.WIDE R20, R18, 0x40, R88 ;  /* 0x0000004012147825 */ /* 0x000fe200078e0258 */
[----:B------:R-:W-:Y:S02]  /*2130*/  ISETP.GE.OR P0, PT, R10, UR6, P0 ;  /* 0x000000060a007c0c */ /* 0x000fe40008706670 */
[----:B------:R-:W-:Y:S01]  /*2140*/  IADD3.X R3, R11, R3, R5, P1, !PT ;  /* 0x000000030b037210 */ /* 0x000fe20000ffe405 */
[----:B------:R-:W-:-:S04]  /*2150*/  IMAD R7, R21, UR4, RZ ;  /* 0x0000000415077c24 */ /* 0x000fc8000f8e02ff */
[C---:B------:R-:W-:Y:S02]  /*2160*/  IMAD R7, R20.reuse, UR5, R7 ;  /* 0x0000000514077c24 */ /* 0x040fe4000f8e0207 */
[----:B------:R-:W-:-:S04]  /*2170*/  IMAD.WIDE.U32 R100, R20, UR4, R2 ;  /* 0x0000000414647c25 */ /* 0x000fc8000f8e0002 */
[----:B------:R-:W-:Y:S05]  /*2180*/  @P0 BRA `(.L_x_31) ;  /* 0x0000003000d00947 */ /* 0x000fea0003800000 */
[----:B-----5:R-:W-:Y:S01]  /*2190*/  FSETP.NEU.AND P1, PT, R23, RZ, PT ;  /* 0x000000ff1700720b */ /* 0x020fe20003f2d000 */
[----:B------:R-:W-:Y:S01]  /*21a0*/  IMAD.IADD R18, R94, 0x1, -R10 ;  /* 0x000000015e127824 */ /* 0x000fe200078e0a0a */
[----:B------:R-:W-:Y:S01]  /*21b0*/  BSSY B0, `(.L_x_31) ;  /* 0x0000331000007945 */ /* 0x000fe20003800000 */
[----:B------:R-:W-:Y:S02]  /*21c0*/  IMAD.IADD R0, R97, 0x1, -R0 ;  /* 0x0000000161007824 */ /* 0x000fe400078e0a00 */
[----:B------:R-:W-:Y:S01]  /*21d0*/  IMAD.IADD R7, R101, 0x1, R7 ;  /* 0x0000000165077824 */ /* 0x000fe200078e0207 */
[----:B------:R-:W-:-:S04]  /*21e0*/  ISETP.GT.AND P0, PT, R18, RZ, PT ;  /* 0x000000ff1200720c */ /* 0x000fc80003f04270 */
[----:B------:R-:W-:-:S03]  /*21f0*/  ISETP.GT.AND P2, PT, R0, RZ, P0 ;  /* 0x000000ff0000720c */ /* 0x000fc60000744270 */
[----:B------:R-:W-:Y:S10]  /*2200*/  @!P1 BRA `(.L_x_32) ;  /* 0x0000002400149947 */ /* 0x000ff40003800000 */
[----:B------:R-:W0:Y:S01]  /*2210*/  LDC.64 R104, c[0x0][0x5b8] ;  /* 0x00016e00ff687b82 */ /* 0x000e220000000a00 */
[----:B------:R-:W-:-:S07]  /*2220*/  ULDC.64 UR4, c[0x0][0x5c0] ;  /* 0x0001700000047ab9 */ /* 0x000fce0000000a00 */
[----:B------:R-:W1:Y:S08]  /*2230*/  LDC.64 R106, c[0x0][0x5b0] ;  /* 0x00016c00ff6a7b82 */ /* 0x000e700000000a00 */
[----:B------:R-:W2:Y:S01]  /*2240*/  LDC.64 R108, c[0x0][0x5a8] ;  /* 0x00016a00ff6c7b82 */ /* 0x000ea20000000a00 */
[-C--:B0-----:R-:W-:Y:S02]  /*2250*/  IMAD R4, R9, R104.reuse, RZ ;  /* 0x0000006809047224 */ /* 0x081fe400078e02ff */
[----:B------:R-:W-:-:S04]  /*2260*/  IMAD.WIDE.U32 R2, R19, R104, R90 ;  /* 0x0000006813027225 */ /* 0x000fc800078e005a */
[----:B------:R-:W-:Y:S01]  /*2270*/  IMAD R101, R19, R105, R4 ;  /* 0x0000006913657224 */ /* 0x000fe200078e0204 */
[----:B------:R-:W-:Y:S01]  /*2280*/  IADD3 R4, P1, R10, R2, RZ ;  /* 0x000000020a047210 */ /* 0x000fe20007f3e0ff */
[----:B-1----:R-:W-:-:S03]  /*2290*/  IMAD R2, R21, R106, RZ ;  /* 0x0000006a15027224 */ /* 0x002fc600078e02ff */
[----:B------:R-:W-:Y:S01]  /*22a0*/  IADD3.X R5, R11, R3, R101, P1, !PT ;  /* 0x000000030b057210 */ /* 0x000fe20000ffe465 */
[C---:B------:R-:W-:Y:S02]  /*22b0*/  IMAD R21, R20.reuse, R107, R2 ;  /* 0x0000006b14157224 */ /* 0x040fe400078e0202 */
[----:B------:R-:W-:-:S04]  /*22c0*/  IMAD.WIDE.U32 R2, R20, R106, R4 ;  /* 0x0000006a14027225 */ /* 0x000fc800078e0004 */
[----:B------:R-:W-:Y:S01]  /*22d0*/  IMAD.IADD R3, R3, 0x1, R21 ;  /* 0x0000000103037824 */ /* 0x000fe200078e0215 */
[----:B--2---:R-:W-:-:S04]  /*22e0*/  LEA R8, P1, R2, R108, 0x2 ;  /* 0x0000006c02087211 */ /* 0x004fc800078210ff */
[----:B------:R-:W-:-:S05]  /*22f0*/  LEA.HI.X R9, R2, R109, R3, 0x2, P1 ;  /* 0x0000006d02097211 */ /* 0x000fca00008f1403 */
[----:B------:R0:W2:Y:S01]  /*2300*/  @P2 LDG.E.LTC128B R102, desc[UR54][R8.64] ;  /* 0x0000003608662981 */ /* 0x0000a2000c1e1920 */
[----:B------:R-:W-:Y:S01]  /*2310*/  IMAD.WIDE.U32 R2, R20, R106, R10 ;  /* 0x0000006a14027225 */ /* 0x000fe200078e000a */
[----:B------:R-:W-:Y:S01]  /*2320*/  SHF.L.U64.HI R15, R106, 0x3, R107 ;  /* 0x000000036a0f7819 */ /* 0x000fe2000001026b */
[----:B------:R-:W-:Y:S01]  /*2330*/  BSSY B1, `(.L_x_33) ;  /* 0x0000017000017945 */ /* 0x000fe20003800000 */
[----:B------:R-:W-:Y:S01]  /*2340*/  ISETP.GT.AND P0, PT, R0, 0x8, P0 ;  /* 0x000000080000780c */ /* 0x000fe20000704270 */
[----:B------:R-:W-:Y:S01]  /*2350*/  IMAD.SHL.U32 R14, R106, 0x8, RZ ;  /* 0x000000086a0e7824 */ /* 0x000fe200078e00ff */
[----:B------:R-:W-:-:S03]  /*2360*/  IADD3 R12, P1, R90, R2, RZ ;  /* 0x000000025a0c7210 */ /* 0x000fc60007f3e0ff */
[----:B------:R-:W-:Y:S01]  /*2370*/  IMAD.WIDE.U32 R14, R20, R106, R14 ;  /* 0x0000006a140e7225 */ /* 0x000fe200078e000e */
[----:B------:R-:W-:Y:S02]  /*2380*/  IADD3.X R13, R91, R21, R3, P1, !PT ;  /* 0x000000155b0d7210 */ /* 0x000fe40000ffe403 */
[C---:B------:R-:W-:Y:S01]  /*2390*/  LEA R6, P1, R100.reuse, UR4, 0x2 ;  /* 0x0000000464067c11 */ /* 0x040fe2000f8210ff */
[----:B------:R-:W-:Y:S02]  /*23a0*/  IMAD.IADD R21, R21, 0x1, R15 ;  /* 0x0000000115157824 */ /* 0x000fe400078e020f */
[----:B------:R-:W-:Y:S01]  /*23b0*/  IMAD.WIDE.U32 R12, R19, R104, R12 ;  /* 0x00000068130c7225 */ /* 0x000fe200078e000c */
[----:B------:R-:W-:Y:S02]  /*23c0*/  LEA.HI.X R7, R100, UR5, R7, 0x2, P1 ;  /* 0x0000000564077c11 */ /* 0x000fe400088f1407 */
[----:B------:R-:W-:Y:S01]  /*23d0*/  ISETP.GT.AND P1, PT, R18, 0x1, PT ;  /* 0x000000011200780c */ /* 0x000fe20003f24270 */
[----:B------:R-:W-:Y:S01]  /*23e0*/  IMAD.IADD R3, R101, 0x1, R13 ;  /* 0x0000000165037824 */ /* 0x000fe200078e020d */
[----:B------:R-:W-:-:S02]  /*23f0*/  LEA R2, P3, R12, R108, 0x2 ;  /* 0x0000006c0c027211 */ /* 0x000fc400078610ff */
[----:B------:R-:W-:Y:S02]  /*2400*/  ISETP.GT.AND P5, PT, R0, RZ, P1 ;  /* 0x000000ff0000720c */ /* 0x000fe40000fa4270 */
[----:B------:R-:W-:Y:S02]  /*2410*/  LEA.HI.X R3, R12, R109, R3, 0x2, P3 ;  /* 0x0000006d0c037211 */ /* 0x000fe400018f1403 */
[----:B0-----:R-:W-:-:S04]  /*2420*/  IADD3 R8, P3, R4, R14, RZ ;  /* 0x0000000e04087210 */ /* 0x001fc80007f7e0ff */
[----:B------:R-:W-:Y:S01]  /*2430*/  LEA R12, P4, R8, R108, 0x2 ;  /* 0x0000006c080c7211 */ /* 0x000fe200078810ff */
[----:B------:R-:W-:Y:S02]  /*2440*/  IMAD.X R5, R21, 0x1, R5, P3 ;  /* 0x0000000115057824 */ /* 0x000fe400018e0605 */
[----:B--2---:R-:W-:-:S04]  /*2450*/  FMUL R9, R102, R23 ;  /* 0x0000001766097220 */ /* 0x004fc80000400000 */
[----:B------:R-:W-:-:S05]  /*2460*/  FFMA R9, R24, R22, R9 ;  /* 0x0000001618097223 */ /* 0x000fca0000000009 */
[----:B------:R0:W-:Y:S01]  /*2470*/  @P2 STG.E desc[UR54][R6.64], R9 ;  /* 0x0000000906002986 */ /* 0x0001e2000c101936 */
[----:B------:R-:W-:Y:S05]  /*2480*/  @!P5 BRA `(.L_x_34) ;  /* 0x000000000004d947 */ /* 0x000fea0003800000 */
[----:B------:R1:W5:Y:S02]  /*2490*/  LDG.E.LTC128B R102, desc[UR54][R2.64+0x4] ;  /* 0x0000043602667981 */ /* 0x000364000c1e1920 */
.L_x_34:
[----:B------:R-:W-:Y:S05]  /*24a0*/  BSYNC B1 ;  /* 0x0000000000017941 */ /* 0x000fea0003800000 */
.L_x_33:
[----:B-----5:R-:W-:Y:S01]  /*24b0*/  FMUL R4, R102, R23 ;  /* 0x0000001766047220 */ /* 0x020fe20000400000 */
[----:B------:R-:W-:-:S03]  /*24c0*/  LEA.HI.X R13, R8, R109, R5, 0x2, P4 ;  /* 0x0000006d080d7211 */ /* 0x000fc600020f1405 */
[----:B------:R-:W-:-:S05]  /*24d0*/  FFMA R25, R25, R22, R4 ;  /* 0x0000001619197223 */ /* 0x000fca0000000004 */
[----:B------:R2:W-:Y:S04]  /*24e0*/  @P5 STG.E desc[UR54][R6.64+0x4], R25 ;  /* 0x0000041906005986 */ /* 0x0005e8000c101936 */
[----:B------:R-:W3:Y:S01]  /*24f0*/  @P0 LDG.E.LTC128B R102, desc[UR54][R12.64] ;  /* 0x000000360c660981 */ /* 0x000ee2000c1e1920 */
[----:B------:R-:W-:Y:S01]  /*2500*/  IADD3 R10, P2, P3, R90, R14, R10 ;  /* 0x0000000e5a0a7210 */ /* 0x000fe20007b5e00a */
[----:B------:R-:W-:Y:S01]  /*2510*/  BSSY B1, `(.L_x_35) ;  /* 0x0000010000017945 */ /* 0x000fe20003800000 */
[----:B0-----:R-:W-:Y:S02]  /*2520*/  SHF.L.U64.HI R9, R93, 0x2, R92 ;  /* 0x000000025d097819 */ /* 0x001fe4000001025c */
[----:B------:R-:W-:Y:S02]  /*2530*/  IADD3.X R11, R91, R21, R11, P2, P3 ;  /* 0x000000155b0b7210 */ /* 0x000fe400017e640b */
[----:B------:R-:W-:-:S02]  /*2540*/  LEA R8, P3, R93, R6, 0x2 ;  /* 0x000000065d087211 */ /* 0x000fc400078610ff */
[----:B------:R-:W-:Y:S01]  /*2550*/  ISETP.GT.AND P1, PT, R0, 0x8, P1 ;  /* 0x000000080000780c */ /* 0x000fe20000f24270 */
[----:B------:R-:W-:Y:S01]  /*2560*/  IMAD.WIDE.U32 R10, R19, R104, R10 ;  /* 0x00000068130a7225 */ /* 0x000fe200078e000a */
[----:B------:R-:W-:-:S03]  /*2570*/  ISETP.GT.AND P2, PT, R18, 0x8, PT ;  /* 0x000000081200780c */ /* 0x000fc60003f44270 */
[----:B------:R-:W-:Y:S01]  /*2580*/  IMAD.X R9, R9, 0x1, R7, P3 ;  /* 0x0000000109097824 */ /* 0x000fe200018e0607 */
[----:B------:R-:W-:Y:S01]  /*2590*/  LEA R4, P4, R10, R108, 0x2 ;  /* 0x0000006c0a047211 */ /* 0x000fe200078810ff */
[----:B------:R-:W-:Y:S02]  /*25a0*/  IMAD.IADD R11, R101, 0x1, R11 ;  /* 0x00000001650b7824 */ /* 0x000fe400078e020b */
[----:B---3--:R-:W-:-:S04]  /*25b0*/  FMUL R5, R102, R23 ;  /* 0x0000001766057220 */ /* 0x008fc80000400000 */
[----:B------:R-:W-:Y:S01]  /*25c0*/  FFMA R13, R26, R22, R5 ;  /* 0x000000161a0d7223 */ /* 0x000fe20000000005 */
[----:B------:R-:W-:-:S04]  /*25d0*/  LEA.HI.X R5, R10, R109, R11, 0x2, P4 ;  /* 0x0000006d0a057211 */ /* 0x000fc800020f140b */
[----:B------:R2:W-:Y:S01]  /*25e0*/  @P0 STG.E desc[UR54][R8.64], R13 ;  /* 0x0000000d08000986 */ /* 0x0005e2000c101936 */
[----:B------:R-:W-:Y:S05]  /*25f0*/  @!P1 BRA `(.L_x_36) ;  /* 0x0000000000049947 */ /* 0x000fea0003800000 */
[----:B------:R0:W5:Y:S02]  /*2600*/  LDG.E.LTC128B R102, desc[UR54][R4.64+0x4] ;  /* 0x0000043604667981 */ /* 0x000164000c1e1920 */
.L_x_36:
[----:B------:R-:W-:Y:S05]  /*2610*/  BSYNC B1 ;  /* 0x0000000000017941 */ /* 0x000fea0003800000 */
.L_x_35:
[----:B-----5:R-:W-:Y:S01]  /*2620*/  FMUL R10, R102, R23 ;  /* 0x00000017660a7220 */ /* 0x020fe20000400000 */
[----:B------:R-:W-:Y:S01]  /*2630*/  ISETP.GT.AND P3, PT, R0, RZ, P2 ;  /* 0x000000ff0000720c */ /* 0x000fe20001764270 */
[----:B------:R-:W-:Y:S01]  /*2640*/  BSSY B1, `(.L_x_37) ;  /* 0x0000006000017945 */ /* 0x000fe20003800000 */
[----:B------:R-:W-:Y:S01]  /*2650*/  ISETP.GT.AND P0, PT, R18, 0x9, PT ;  /* 0x000000091200780c */ /* 0x000fe20003f04270 */
[----:B------:R-:W-:-:S05]  /*2660*/  FFMA R27, R27, R22, R10 ;  /* 0x000000161b1b7223 */ /* 0x000fca000000000a */
[----:B------:R3:W-:Y:S05]  /*2670*/  @P1 STG.E desc[UR54][R8.64+0x4], R27 ;  /* 0x0000041b08001986 */ /* 0x0007ea000c101936 */
[----:B------:R-:W-:Y:S05]  /*2680*/  @!P3 BRA `(.L_x_38) ;  /* 0x000000000004b947 */ /* 0x000fea0003800000 */
[----:B------:R4:W5:Y:S02]  /*2690*/  LDG.E.LTC128B R102, desc[UR54][R2.64+0x20] ;  /* 0x0000203602667981 */ /* 0x000964000c1e1920 */
.L_x_38:
[----:B------:R-:W-:Y:S05]  /*26a0*/  BSYNC B1 ;  /* 0x0000000000017941 */ /* 0x000fea0003800000 */
.L_x_37:
[----:B-----5:R-:W-:Y:S01]  /*26b0*/  FMUL R11, R102, R23 ;  /* 0x00000017660b7220 */ /* 0x020fe20000400000 */
[----:B------:R-:W-:Y:S01]  /*26c0*/  ISETP.GT.AND P1, PT, R0, RZ, P0 ;  /* 0x000000ff0000720c */ /* 0x000fe20000724270 */
[----:B------:R-:W-:Y:S02]  /*26d0*/  BSSY B1, `(.L_x_39) ;  /* 0x0000005000017945 */ /* 0x000fe40003800000 */
[----:B------:R-:W-:-:S05]  /*26e0*/  FFMA R11, R28, R22, R11 ;  /* 0x000000161c0b7223 */ /* 0x000fca000000000b */
[----:B------:R0:W-:Y:S05]  /*26f0*/  @P3 STG.E desc[UR54][R6.64+0x20], R11 ;  /* 0x0000200b06003986 */ /* 0x0001ea000c101936 */
[----:B------:R-:W-:Y:S05]  /*2700*/  @!P1 BRA `(.L_x_40) ;  /* 0x0000000000049947 */ /* 0x000fea0003800000 */
[----:B------:R0:W5:Y:S02]  /*2710*/  LDG.E.LTC128B R102, desc[UR54][R2.64+0x24] ;  /* 0x0000243602667981 */ /* 0x000164000c1e1920 */
.L_x_40:
[----:B------:R-:W-:Y:S05]  /*2720*/  BSYNC B1 ;  /* 0x0000000000017941 */ /* 0x000fea0003800000 */
.L_x_39:
[----:B-----5:R-:W-:Y:S01]  /*2730*/  FMUL R10, R102, R23 ;  /* 0x00000017660a7220 */ /* 0x020fe20000400000 */
[----:B------:R-:W-:Y:S01]  /*2740*/  ISETP.GT.AND P2, PT, R0, 0x8, P2 ;  /* 0x000000080000780c */ /* 0x000fe20001744270 */
[----:B------:R-:W-:Y:S02]  /*2750*/  BSSY B1, `(.L_x_41) ;  /* 0x0000005000017945 */ /* 0x000fe40003800000 */
[----:B------:R-:W-:-:S05]  /*2760*/  FFMA R29, R29, R22, R10 ;  /* 0x000000161d1d7223 */ /* 0x000fca000000000a */
[----:B------:R0:W-:Y:S05]  /*2770*/  @P1 STG.E desc[UR54][R6.64+0x24], R29 ;  /* 0x0000241d06001986 */ /* 0x0001ea000c101936 */
[----:B------:R-:W-:Y:S05]  /*2780*/  @!P2 BRA `(.L_x_42) ;  /* 0x000000000004a947 */ /* 0x000fea0003800000 */
[----:B------:R0:W5:Y:S02]  /*2790*/  LDG.E.LTC128B R102, desc[UR54][R4.64+0x20] ;  /* 0x0000203604667981 */ /* 0x000164000c1e1920 */
.L_x_42:
[----:B------:R-:W-:Y:S05]  /*27a0*/  BSYNC B1 ;  /* 0x0000000000017941 */ /* 0x000fea0003800000 */
.L_x_41:
[----:B0----5:R-:W-:Y:S01]  /*27b0*/  FMUL R11, R102, R23 ;  /* 0x00000017660b7220 */ /* 0x021fe20000400000 */
[----:B------:R-:W-:Y:S01]  /*27c0*/  ISETP.GT.AND P0, PT, R0, 0x8, P0 ;  /* 0x000000080000780c */ /* 0x000fe20000704270 */
[----:B------:R-:W-:Y:S01]  /*27d0*/  BSSY B1, `(.L_x_43) ;  /* 0x0000006000017945 */ /* 0x000fe20003800000 */
[----:B------:R-:W-:Y:S01]  /*27e0*/  ISETP.GT.AND P1, PT, R18, 0x10, PT ;  /* 0x000000101200780c */ /* 0x000fe20003f24270 */
[----:B------:R-:W-:-:S05]  /*27f0*/  FFMA R11, R30, R22, R11 ;  /* 0x000000161e0b7223 */ /* 0x000fca000000000b */
[----:B------:R0:W-:Y:S05]  /*2800*/  @P2 STG.E desc[UR54][R8.64+0x20], R11 ;  /* 0x0000200b08002986 */ /* 0x0001ea000c101936 */
[----:B------:R-:W-:Y:S05]  /*2810*/  @!P0 BRA `(.L_x_44) ;  /* 0x0000000000048947 */ /* 0x000fea0003800000 */
[----:B------:R0:W5:Y:S02]  /*2820*/  LDG.E.LTC128B R102, desc[UR54][R4.64+0x24] ;  /* 0x0000243604667981 */ /* 0x000164000c1e1920 */
.L_x_44:
[----:B------:R-:W-:Y:S05]  /*2830*/  BSYNC B1 ;  /* 0x0000000000017941 */ /* 0x000fea0003800000 */
.L_x_43:
        /* <DEDUP_REMOVED lines=8> */
.L_x_46:
[----:B------:R-:W-:Y:S05]  /*28c0*/  BSYNC B1 ;  /* 0x0000000000017941 */ /* 0x000fea0003800000 */
.L_x_45:
[----:B0----5:R-:W-:Y:S01]  /*28d0*/  FMUL R11, R102, R23 ;  /* 0x00000017660b7220 */ /* 0x021fe20000400000 */
[----:B------:R-:W-:Y:S01]  /*28e0*/  ISETP.GT.AND P0, PT, R0, RZ, P2 ;  /* 0x000000ff0000720c */ /* 0x000fe20001704270 */
[----:B------:R-:W-:Y:S02]  /*28f0*/  BSSY B1, `(.L_x_47) ;  /* 0x0000005000017945 */ /* 0x000fe40003800000 */
[----:B------:R-:W-:-:S05]  /*2900*/  FFMA R11, R32, R22, R11 ;  /* 0x00000016200b7223 */ /* 0x000fca000000000b */
[----:B------:R0:W-:Y:S05]  /*2910*/  @P3 STG.E desc[UR54][R6.64+0x40], R11 ;  /* 0x0000400b06003986 */ /* 0x0001ea000c101936 */
[----:B------:R-:W-:Y:S05]  /*2920*/  @!P0 BRA `(.L_x_48) ;  /* 0x0000000000048947 */ /* 0x000fea0003800000 */
[----:B------:R0:W5:Y:S02]  /*2930*/  LDG.E.LTC128B R102, desc[UR54][R2.64+0x44] ;  /* 0x0000443602667981 */ /* 0x000164000c1e1920 */
.L_x_48:
[----:B------:R-:W-:Y:S05]  /*2940*/  BSYNC B1 ;  /* 0x0000000000017941 */ /* 0x000fea0003800000 */
.L_x_47:
[----:B-----5:R-:W-:Y:S01]  /*2950*/  FMUL R10, R102, R23 ;  /* 0x00000017660a7220 */ /* 0x020fe20000400000 */
[----:B------:R-:W-:Y:S01]  /*2960*/  ISETP.GT.AND P1, PT, R0, 0x8, P1 ;  /* 0x000000080000780c */ /* 0x000fe20000f24270 */
[----:B------:R-:W-:Y:S02]  /*2970*/  BSSY B1, `(.L_x_49) ;  /* 0x0000005000017945 */ /* 0x000fe40003800000 */
[----:B------:R-:W-:-:S05]  /*2980*/  FFMA R33, R33, R22, R10 ;  /* 0x0000001621217223 */ /* 0x000fca000000000a */
[----:B------:R0:W-:Y:S05]  /*2990*/  @P0 STG.E desc[UR54][R6.64+0x44], R33 ;  /* 0x0000442106000986 */ /* 0x0001ea000c101936 */
[----:B------:R-:W-:Y:S05]  /*29a0*/  @!P1 BRA `(.L_x_50) ;  /* 0x0000000000049947 */ /* 0x000fea0003800000 */
[----:B------:R0:W5:Y:S02]  /*29b0*/  LDG.E.LTC128B R102, desc[UR54][R4.64+0x40] ;  /* 0x0000403604667981 */ /* 0x000164000c1e1920 */
.L_x_50:
[----:B------:R-:W-:Y:S05]  /*29c0*/  BSYNC B1 ;  /* 0x0000000000017941 */ /* 0x000fea0003800000 */
.L_x_49:
        /* <DEDUP_REMOVED lines=8> */
.L_x_52:
[----:B------:R-:W-:Y:S05]  /*2a50*/  BSYNC B1 ;  /* 0x0000000000017941 */ /* 0x000fea0003800000 */
.L_x_51:
        /* <DEDUP_REMOVED lines=8> */
.L_x_54:
[----:B------:R-:W-:Y:S05]  /*2ae0*/  BSYNC B1 ;  /* 0x0000000000017941 */ /* 0x000fea0003800000 */
.L_x_53:
[----:B0----5:R-:W-:Y:S01]  /*2af0*/  FMUL R11, R102, R23 ;  /* 0x00000017660b7220 */ /* 0x021fe20000400000 */
[----:B------:R-:W-:Y:S01]  /*2b00*/  ISETP.GT.AND P2, PT, R0, RZ, P1 ;  /* 0x000000ff0000720c */ /* 0x000fe20000f44270 */
[----:B------:R-:W-:Y:S02]  /*2b10*/  BSSY B1, `(.L_x_55) ;  /* 0x0000005000017945 */ /* 0x000fe40003800000 */
[----:B------:R-:W-:-:S05]  /*2b20*/  FFMA R11, R36, R22, R11 ;  /* 0x00000016240b7223 */ /* 0x000fca000000000b */
[----:B------:R0:W-:Y:S05]  /*2b30*/  @P3 STG.E desc[UR54][R6.64+0x60], R11 ;  /* 0x0000600b06003986 */ /* 0x0001ea000c101936 */
[----:B------:R-:W-:Y:S05]  /*2b40*/  @!P2 BRA `(.L_x_56) ;  /* 0x000000000004a947 */ /* 0x000fea0003800000 */
[----:B------:R0:W5:Y:S02]  /*2b50*/  LDG.E.LTC128B R102, desc[UR54][R2.64+0x64] ;  /* 0x0000643602667981 */ /* 0x000164000c1e1920 */
.L_x_56:
[----:B------:R-:W-:Y:S05]  /*2b60*/  BSYNC B1 ;  /* 0x0000000000017941 */ /* 0x000fea0003800000 */
.L_x_55:
[----:B-----5:R-:W-:Y:S01]  /*2b70*/  FMUL R10, R102, R23 ;  /* 0x00000017660a7220 */ /* 0x020fe20000400000 */
[----:B------:R-:W-:Y:S01]  /*2b80*/  ISETP.GT.AND P0, PT, R0, 0x8, P0 ;  /* 0x000000080000780c */ /* 0x000fe20000704270 */
[----:B------:R-:W-:Y:S02]  /*2b90*/  BSSY B1, `(.L_x_57) ;  /* 0x0000005000017945 */ /* 0x000fe40003800000 */
[----:B------:R-:W-:-:S05]  /*2ba0*/  FFMA R37, R37, R22, R10 ;  /* 0x0000001625257223 */ /* 0x000fca000000000a */
[----:B------:R0:W-:Y:S05]  /*2bb0*/  @P2 STG.E desc[UR54][R6.64+0x64], R37 ;  /* 0x0000642506002986 */ /* 0x0001ea000c101936 */
[----:B------:R-:W-:Y:S05]  /*2bc0*/  @!P0 BRA `(.L_x_58) ;  /* 0x0000000000048947 */ /* 0x000fea0003800000 */
[----:B------:R0:W5:Y:S02]  /*2bd0*/  LDG.E.LTC128B R102, desc[UR54][R4.64+0x60] ;  /* 0x0000603604667981 */ /* 0x000164000c1e1920 */
.L_x_58:
[----:B------:R-:W-:Y:S05]  /*2be0*/  BSYNC B1 ;  /* 0x0000000000017941 */ /* 0x000fea0003800000 */
.L_x_57:
        /* <DEDUP_REMOVED lines=8> */
.L_x_60:
[----:B------:R-:W-:Y:S05]  /*2c70*/  BSYNC B1 ;  /* 0x0000000000017941 */ /* 0x000fea0003800000 */
.L_x_59:
        /* <DEDUP_REMOVED lines=8> */
.L_x_62:
[----:B------:R-:W-:Y:S05]  /*2d00*/  BSYNC B1 ;  /* 0x0000000000017941 */ /* 0x000fea0003800000 */
.L_x_61:
[----:B0----5:R-:W-:Y:S01]  /*2d10*/  FMUL R11, R102, R23 ;  /* 0x00000017660b7220 */ /* 0x021fe20000400000 */
[----:B------:R-:W-:Y:S01]  /*2d20*/  ISETP.GT.AND P1, PT, R0, RZ, P0 ;  /* 0x000000ff0000720c */ /* 0x000fe20000724270 */
[----:B------:R-:W-:Y:S02]  /*2d30*/  BSSY B1, `(.L_x_63) ;  /* 0x0000005000017945 */ /* 0x000fe40003800000 */
[----:B------:R-:W-:-:S05]  /*2d40*/  FFMA R11, R40, R22, R11 ;  /* 0x00000016280b7223 */ /* 0x000fca000000000b */
[----:B------:R0:W-:Y:S05]  /*2d50*/  @P3 STG.E desc[UR54][R6.64+0x80], R11 ;  /* 0x0000800b06003986 */ /* 0x0001ea000c101936 */
[----:B------:R-:W-:Y:S05]  /*2d60*/  @!P1 BRA `(.L_x_64) ;  /* 0x0000000000049947 */ /* 0x000fea0003800000 */
[----:B------:R0:W5:Y:S02]  /*2d70*/  LDG.E.LTC128B R102, desc[UR54][R2.64+0x84] ;  /* 0x0000843602667981 */ /* 0x000164000c1e1920 */
.L_x_64:
[----:B------:R-:W-:Y:S05]  /*2d80*/  BSYNC B1 ;  /* 0x0000000000017941 */ /* 0x000fea0003800000 */
.L_x_63:
[----:B-----5:R-:W-:Y:S01]  /*2d90*/  FMUL R10, R102, R23 ;  /* 0x00000017660a7220 */ /* 0x020fe20000400000 */
[----:B------:R-:W-:Y:S01]  /*2da0*/  ISETP.GT.AND P2, PT, R0, 0x8, P2 ;  /* 0x000000080000780c */ /* 0x000fe20001744270 */
[----:B------:R-:W-:Y:S02]  /*2db0*/  BSSY B1, `(.L_x_65) ;  /* 0x0000005000017945 */ /* 0x000fe40003800000 */
[----:B------:R-:W-:-:S05]  /*2dc0*/  FFMA R41, R41, R22, R10 ;  /* 0x0000001629297223 */ /* 0x000fca000000000a */
[----:B------:R0:W-:Y:S05]  /*2dd0*/  @P1 STG.E desc[UR54][R6.64+0x84], R41 ;  /* 0x0000842906001986 */ /* 0x0001ea000c101936 */
[----:B------:R-:W-:Y:S05]  /*2de0*/  @!P2 BRA `(.L_x_66) ;  /* 0x000000000004a947 */ /* 0x000fea0003800000 */
[----:B------:R0:W5:Y:S02]  /*2df0*/  LDG.E.LTC128B R102, desc[UR54][R4.64+0x80] ;  /* 0x0000803604667981 */ /* 0x000164000c1e1920 */
.L_x_66:
[----:B------:R-:W-:Y:S05]  /*2e00*/  BSYNC B1 ;  /* 0x0000000000017941 */ /* 0x000fea0003800000 */
.L_x_65:
        /* <DEDUP_REMOVED lines=8> */
.L_x_68:
[----:B------:R-:W-:Y:S05]  /*2e90*/  BSYNC B1 ;  /* 0x0000000000017941 */ /* 0x000fea0003800000 */
.L_x_67:
        /* <DEDUP_REMOVED lines=8> */
.L_x_70:
[----:B------:R-:W-:Y:S05]  /*2f20*/  BSYNC B1 ;  /* 0x0000000000017941 */ /* 0x000fea0003800000 */
.L_x_69:
[----:B0----5:R-:W-:Y:S01]  /*2f30*/  FMUL R11, R102, R23 ;  /* 0x00000017660b7220 */ /* 0x021fe20000400000 */
[----:B------:R-:W-:Y:S01]  /*2f40*/  ISETP.GT.AND P0, PT, R0, RZ, P2 ;  /* 0x000000ff0000720c */ /* 0x000fe20001704270 */
[----:B------:R-:W-:Y:S02]  /*2f50*/  BSSY B1, `(.L_x_71) ;  /* 0x0000005000017945 */ /* 0x000fe40003800000 */
[----:B------:R-:W-:-:S05]  /*2f60*/  FFMA R11, R44, R22, R11 ;  /* 0x000000162c0b7223 */ /* 0x000fca000000000b */
[----:B------:R0:W-:Y:S05]  /*2f70*/  @P3 STG.E desc[UR54][R6.64+0xa0], R11 ;  /* 0x0000a00b06003986 */ /* 0x0001ea000c101936 */
[----:B------:R-:W-:Y:S05]  /*2f80*/  @!P0 BRA `(.L_x_72) ;  /* 0x0000000000048947 */ /* 0x000fea0003800000 */
[----:B------:R0:W5:Y:S02]  /*2f90*/  LDG.E.LTC128B R102, desc[UR54][R2.64+0xa4] ;  /* 0x0000a43602667981 */ /* 0x000164000c1e1920 */
.L_x_72:
[----:B------:R-:W-:Y:S05]  /*2fa0*/  BSYNC B1 ;  /* 0x0000000000017941 */ /* 0x000fea0003800000 */
.L_x_71:
[----:B-----5:R-:W-:Y:S01]  /*2fb0*/  FMUL R10, R102, R23 ;  /* 0x00000017660a7220 */ /* 0x020fe20000400000 */
[----:B------:R-:W-:Y:S01]  /*2fc0*/  ISETP.GT.AND P1, PT, R0, 0x8, P1 ;  /* 0x000000080000780c */ /* 0x000fe20000f24270 */
[----:B------:R-:W-:Y:S02]  /*2fd0*/  BSSY B1, `(.L_x_73) ;  /* 0x0000005000017945 */ /* 0x000fe40003800000 */
[----:B------:R-:W-:-:S05]  /*2fe0*/  FFMA R45, R45, R22, R10 ;  /* 0x000000162d2d7223 */ /* 0x000fca000000000a */
[----:B------:R0:W-:Y:S05]  /*2ff0*/  @P0 STG.E desc[UR54][R6.64+0xa4], R45 ;  /* 0x0000a42d06000986 */ /* 0x0001ea000c101936 */
[----:B------:R-:W-:Y:S05]  /*3000*/  @!P1 BRA `(.L_x_74) ;  /* 0x0000000000049947 */ /* 0x000fea0003800000 */
[----:B------:R0:W5:Y:S02]  /*3010*/  LDG.E.LTC128B R102, desc[UR54][R4.64+0xa0] ;  /* 0x0000a03604667981 */ /* 0x000164000c1e1920 */
.L_x_74:
[----:B------:R-:W-:Y:S05]  /*3020*/  BSYNC B1 ;  /* 0x0000000000017941 */ /* 0x000fea0003800000 */
.L_x_73:
        /* <DEDUP_REMOVED lines=8> */
.L_x_76:
[----:B------:R-:W-:Y:S05]  /*30b0*/  BSYNC B1 ;  /* 0x0000000000017941 */ /* 0x000fea0003800000 */
.L_x_75:
        /* <DEDUP_REMOVED lines=8> */
.L_x_78:
[----:B------:R-:W-:Y:S05]  /*3140*/  BSYNC B1 ;  /* 0x0000000000017941 */ /* 0x000fea0003800000 */
.L_x_77:
[----:B0----5:R-:W-:Y:S01]  /*3150*/  FMUL R11, R102, R23 ;  /* 0x00000017660b7220 */ /* 0x021fe20000400000 */
[----:B------:R-:W-:Y:S01]  /*3160*/  ISETP.GT.AND P2, PT, R0, RZ, P1 ;  /* 0x000000ff0000720c */ /* 0x000fe20000f44270 */
[----:B------:R-:W-:Y:S02]  /*3170*/  BSSY B1, `(.L_x_79) ;  /* 0x0000005000017945 */ /* 0x000fe40003800000 */
[----:B------:R-:W-:-:S05]  /*3180*/  FFMA R11, R48, R22, R11 ;  /* 0x00000016300b7223 */ /* 0x000fca000000000b */
[----:B------:R0:W-:Y:S05]  /*3190*/  @P3 STG.E desc[UR54][R6.64+0xc0], R11 ;  /* 0x0000c00b06003986 */ /* 0x0001ea000c101936 */
[----:B------:R-:W-:Y:S05]  /*31a0*/  @!P2 BRA `(.L_x_80) ;  /* 0x000000000004a947 */ /* 0x000fea0003800000 */
[----:B------:R0:W5:Y:S02]  /*31b0*/  LDG.E.LTC128B R102, desc[UR54][R2.64+0xc4] ;  /* 0x0000c43602667981 */ /* 0x000164000c1e1920 */
.L_x_80:
[----:B------:R-:W-:Y:S05]  /*31c0*/  BSYNC B1 ;  /* 0x0000000000017941 */ /* 0x000fea0003800000 */
.L_x_79:
[----:B-----5:R-:W-:Y:S01]  /*31d0*/  FMUL R10, R102, R23 ;  /* 0x00000017660a7220 */ /* 0x020fe20000400000 */
[----:B------:R-:W-:Y:S01]  /*31e0*/  ISETP.GT.AND P0, PT, R0, 0x8, P0 ;  /* 0x000000080000780c */ /* 0x000fe20000704270 */
[----:B------:R-:W-:Y:S02]  /*31f0*/  BSSY B1, `(.L_x_81) ;  /* 0x0000005000017945 */ /* 0x000fe40003800000 */
[----:B------:R-:W-:-:S05]  /*3200*/  FFMA R49, R49, R22, R10 ;  /* 0x0000001631317223 */ /* 0x000fca000000000a */
[----:B------:R0:W-:Y:S05]  /*3210*/  @P2 STG.E desc[UR54][R6.64+0xc4], R49 ;  /* 0x0000c43106002986 */ /* 0x0001ea000c101936 */
[----:B------:R-:W-:Y:S05]  /*3220*/  @!P0 BRA `(.L_x_82) ;  /* 0x0000000000048947 */ /* 0x000fea0003800000 */
[----:B------:R0:W5:Y:S02]  /*3230*/  LDG.E.LTC128B R102, desc[UR54][R4.64+0xc0] ;  /* 0x0000c03604667981 */ /* 0x000164000c1e1920 */
.L_x_82:
[----:B------:R-:W-:Y:S05]  /*3240*/  BSYNC B1 ;  /* 0x0000000000017941 */ /* 0x000fea0003800000 */
.L_x_81:
        /* <DEDUP_REMOVED lines=8> */
.L_x_84:
[----:B------:R-:W-:Y:S05]  /*32d0*/  BSYNC B1 ;  /* 0x0000000000017941 */ /* 0x000fea0003800000 */
.L_x_83:
        /* <DEDUP_REMOVED lines=8> */
.L_x_86:
[----:B------:R-:W-:Y:S05]  /*3360*/  BSYNC B1 ;  /* 0x0000000000017941 */ /* 0x000fea0003800000 */
.L_x_85:
[----:B0----5:R-:W-:Y:S01]  /*3370*/  FMUL R11, R102, R23 ;  /* 0x00000017660b7220 */ /* 0x021fe20000400000 */
[----:B------:R-:W-:Y:S01]  /*3380*/  ISETP.GT.AND P1, PT, R0, RZ, P0 ;  /* 0x000000ff0000720c */ /* 0x000fe20000724270 */
[----:B------:R-:W-:Y:S02]  /*3390*/  BSSY B1, `(.L_x_87) ;  /* 0x0000005000017945 */ /* 0x000fe40003800000 */
[----:B------:R-:W-:-:S05]  /*33a0*/  FFMA R11, R52, R22, R11 ;  /* 0x00000016340b7223 */ /* 0x000fca000000000b */
[----:B------:R0:W-:Y:S05]  /*33b0*/  @P3 STG.E desc[UR54][R6.64+0xe0], R11 ;  /* 0x0000e00b06003986 */ /* 0x0001ea000c101936 */
[----:B------:R-:W-:Y:S05]  /*33c0*/  @!P1 BRA `(.L_x_88) ;  /* 0x0000000000049947 */ /* 0x000fea0003800000 */
[----:B------:R0:W5:Y:S02]  /*33d0*/  LDG.E.LTC128B R102, desc[UR54][R2.64+0xe4] ;  /* 0x0000e43602667981 */ /* 0x000164000c1e1920 */
.L_x_88:
[----:B------:R-:W-:Y:S05]  /*33e0*/  BSYNC B1 ;  /* 0x0000000000017941 */ /* 0x000fea0003800000 */
.L_x_87:
[----:B-----5:R-:W-:Y:S01]  /*33f0*/  FMUL R10, R102, R23 ;  /* 0x00000017660a7220 */ /* 0x020fe20000400000 */
[----:B------:R-:W-:Y:S01]  /*3400*/  ISETP.GT.AND P2, PT, R0, 0x8, P2 ;  /* 0x000000080000780c */ /* 0x000fe20001744270 */
[----:B------:R-:W-:Y:S02]  /*3410*/  BSSY B1, `(.L_x_89) ;  /* 0x0000005000017945 */ /* 0x000fe40003800000 */
[----:B------:R-:W-:-:S05]  /*3420*/  FFMA R53, R53, R22, R10 ;  /* 0x0000001635357223 */ /* 0x000fca000000000a */
[----:B------:R0:W-:Y:S05]  /*3430*/  @P1 STG.E desc[UR54][R6.64+0xe4], R53 ;  /* 0x0000e43506001986 */ /* 0x0001ea000c101936 */
[----:B------:R-:W-:Y:S05]  /*3440*/  @!P2 BRA `(.L_x_90) ;  /* 0x000000000004a947 */ /* 0x000fea0003800000 */
[----:B------:R0:W5:Y:S02]  /*3450*/  LDG.E.LTC128B R102, desc[UR54][R4.64+0xe0] ;  /* 0x0000e03604667981 */ /* 0x000164000c1e1920 */
.L_x_90:
[----:B------:R-:W-:Y:S05]  /*3460*/  BSYNC B1 ;  /* 0x0000000000017941 */ /* 0x000fea0003800000 */
.L_x_89:
        /* <DEDUP_REMOVED lines=8> */
.L_x_92:
[----:B------:R-:W-:Y:S05]  /*34f0*/  BSYNC B1 ;  /* 0x0000000000017941 */ /* 0x000fea0003800000 */
.L_x_91:
        /* <DEDUP_REMOVED lines=8> */
.L_x_94:
[----:B------:R-:W-:Y:S05]  /*3580*/  BSYNC B1 ;  /* 0x0000000000017941 */ /* 0x000fea0003800000 */
.L_x_93:
[----:B0----5:R-:W-:Y:S01]  /*3590*/  FMUL R11, R102, R23 ;  /* 0x00000017660b7220 */ /* 0x021fe20000400000 */
[----:B------:R-:W-:Y:S01]  /*35a0*/  ISETP.GT.AND P0, PT, R0, RZ, P2 ;  /* 0x000000ff0000720c */ /* 0x000fe20001704270 */
[----:B------:R-:W-:Y:S02]  /*35b0*/  BSSY B1, `(.L_x_95) ;  /* 0x0000005000017945 */ /* 0x000fe40003800000 */
[----:B------:R-:W-:-:S05]  /*35c0*/  FFMA R11, R56, R22, R11 ;  /* 0x00000016380b7223 */ /* 0x000fca000000000b */
[----:B------:R0:W-:Y:S05]  /*35d0*/  @P3 STG.E desc[UR54][R6.64+0x100], R11 ;  /* 0x0001000b06003986 */ /* 0x0001ea000c101936 */
[----:B------:R-:W-:Y:S05]  /*35e0*/  @!P0 BRA `(.L_x_96) ;  /* 0x0000000000048947 */ /* 0x000fea0003800000 */
[----:B------:R0:W5:Y:S02]  /*35f0*/  LDG.E.LTC128B R102, desc[UR54][R2.64+0x104] ;  /* 0x0001043602667981 */ /* 0x000164000c1e1920 */
.L_x_96:
[----:B------:R-:W-:Y:S05]  /*3600*/  BSYNC B1 ;  /* 0x0000000000017941 */ /* 0x000fea0003800000 */
.L_x_95:
[----:B-----5:R-:W-:Y:S01]  /*3610*/  FMUL R10, R102, R23 ;  /* 0x00000017660a7220 */ /* 0x020fe20000400000 */
[----:B------:R-:W-:Y:S01]  /*3620*/  ISETP.GT.AND P1, PT, R0, 0x8, P1 ;  /* 0x000000080000780c */ /* 0x000fe20000f24270 */
[----:B------:R-:W-:Y:S02]  /*3630*/  BSSY B1, `(.L_x_97) ;  /* 0x0000005000017945 */ /* 0x000fe40003800000 */
[----:B------:R-:W-:-:S05]  /*3640*/  FFMA R57, R57, R22, R10 ;  /* 0x0000001639397223 */ /* 0x000fca000000000a */
[----:B------:R0:W-:Y:S05]  /*3650*/  @P0 STG.E desc[UR54][R6.64+0x104], R57 ;  /* 0x0001043906000986 */ /* 0x0001ea000c101936 */
[----:B------:R-:W-:Y:S05]  /*3660*/  @!P1 BRA `(.L_x_98) ;  /* 0x0000000000049947 */ /* 0x000fea0003800000 */
[----:B------:R0:W5:Y:S02]  /*3670*/  LDG.E.LTC128B R102, desc[UR54][R4.64+0x100] ;  /* 0x0001003604667981 */ /* 0x000164000c1e1920 */
.L_x_98:
[----:B------:R-:W-:Y:S05]  /*3680*/  BSYNC B1 ;  /* 0x0000000000017941 */ /* 0x000fea0003800000 */
.L_x_97:
        /* <DEDUP_REMOVED lines=8> */
.L_x_100:
[----:B------:R-:W-:Y:S05]  /*3710*/  BSYNC B1 ;  /* 0x0000000000017941 */ /* 0x000fea0003800000 */
.L_x_99:
        /* <DEDUP_REMOVED lines=8> */
.L_x_102:
[----:B------:R-:W-:Y:S05]  /*37a0*/  BSYNC B1 ;  /* 0x0000000000017941 */ /* 0x000fea0003800000 */
.L_x_101:
[----:B0----5:R-:W-:Y:S01]  /*37b0*/  FMUL R11, R102, R23 ;  /* 0x00000017660b7220 */ /* 0x021fe20000400000 */
[----:B------:R-:W-:Y:S01]  /*37c0*/  ISETP.GT.AND P2, PT, R0, RZ, P1 ;  /* 0x000000ff0000720c */ /* 0x000fe20000f44270 */
[----:B------:R-:W-:Y:S02]  /*37d0*/  BSSY B1, `(.L_x_103) ;  /* 0x0000005000017945 */ /* 0x000fe40003800000 */
[----:B------:R-:W-:-:S05]  /*37e0*/  FFMA R11, R60, R22, R11 ;  /* 0x000000163c0b7223 */ /* 0x000fca000000000b */
[----:B------:R0:W-:Y:S05]  /*37f0*/  @P3 STG.E desc[UR54][R6.64+0x120], R11 ;  /* 0x0001200b06003986 */ /* 0x0001ea000c101936 */
[----:B------:R-:W-:Y:S05]  /*3800*/  @!P2 BRA `(.L_x_104) ;  /* 0x000000000004a947 */ /* 0x000fea0003800000 */
[----:B------:R0:W5:Y:S02]  /*3810*/  LDG.E.LTC128B R102, desc[UR54][R2.64+0x124] ;  /* 0x0001243602667981 */ /* 0x000164000c1e1920 */
.L_x_104:
[----:B------:R-:W-:Y:S05]  /*3820*/  BSYNC B1 ;  /* 0x0000000000017941 */ /* 0x000fea0003800000 */
.L_x_103:
[----:B-----5:R-:W-:Y:S01]  /*3830*/  FMUL R10, R102, R23 ;  /* 0x00000017660a7220 */ /* 0x020fe20000400000 */
[----:B------:R-:W-:Y:S01]  /*3840*/  ISETP.GT.AND P0, PT, R0, 0x8, P0 ;  /* 0x000000080000780c */ /* 0x000fe20000704270 */
[----:B------:R-:W-:Y:S02]  /*3850*/  BSSY B1, `(.L_x_105) ;  /* 0x0000005000017945 */ /* 0x000fe40003800000 */
[----:B------:R-:W-:-:S05]  /*3860*/  FFMA R61, R61, R22, R10 ;  /* 0x000000163d3d7223 */ /* 0x000fca000000000a */
[----:B------:R0:W-:Y:S05]  /*3870*/  @P2 STG.E desc[UR54][R6.64+0x124], R61 ;  /* 0x0001243d06002986 */ /* 0x0001ea000c101936 */
[----:B------:R-:W-:Y:S05]  /*3880*/  @!P0 BRA `(.L_x_106) ;  /* 0x0000000000048947 */ /* 0x000fea0003800000 */
[----:B------:R0:W5:Y:S02]  /*3890*/  LDG.E.LTC128B R102, desc[UR54][R4.64+0x120] ;  /* 0x0001203604667981 */ /* 0x000164000c1e1920 */
.L_x_106:
[----:B------:R-:W-:Y:S05]  /*38a0*/  BSYNC B1 ;  /* 0x0000000000017941 */ /* 0x000fea0003800000 */
.L_x_105:
        /* <DEDUP_REMOVED lines=8> */
.L_x_108:
[----:B------:R-:W-:Y:S05]  /*3930*/  BSYNC B1 ;  /* 0x0000000000017941 */ /* 0x000fea0003800000 */
.L_x_107:
        /* <DEDUP_REMOVED lines=8> */
.L_x_110:
[----:B------:R-:W-:Y:S05]  /*39c0*/  BSYNC B1 ;  /* 0x0000000000017941 */ /* 0x000fea0003800000 */
.L_x_109:
[----:B0----5:R-:W-:Y:S01]  /*39d0*/  FMUL R11, R102, R23 ;  /* 0x00000017660b7220 */ /* 0x021fe20000400000 */
[----:B------:R-:W-:Y:S01]  /*39e0*/  ISETP.GT.AND P1, PT, R0, RZ, P0 ;  /* 0x000000ff0000720c */ /* 0x000fe20000724270 */
[----:B------:R-:W-:Y:S02]  /*39f0*/  BSSY B1, `(.L_x_111) ;  /* 0x0000005000017945 */ /* 0x000fe40003800000 */
[----:B------:R-:W-:-:S05]  /*3a00*/  FFMA R11, R64, R22, R11 ;  /* 0x00000016400b7223 */ /* 0x000fca000000000b */
[----:B------:R0:W-:Y:S05]  /*3a10*/  @P3 STG.E desc[UR54][R6.64+0x140], R11 ;  /* 0x0001400b06003986 */ /* 0x0001ea000c101936 */
[----:B------:R-:W-:Y:S05]  /*3a20*/  @!P1 BRA `(.L_x_112) ;  /* 0x0000000000049947 */ /* 0x000fea0003800000 */
[----:B------:R0:W5:Y:S02]  /*3a30*/  LDG.E.LTC128B R102, desc[UR54][R2.64+0x144] ;  /* 0x0001443602667981 */ /* 0x000164000c1e1920 */
.L_x_112:
[----:B------:R-:W-:Y:S05]  /*3a40*/  BSYNC B1 ;  /* 0x0000000000017941 */ /* 0x000fea0003800000 */
.L_x_111:
[----:B-----5:R-:W-:Y:S01]  /*3a50*/  FMUL R10, R102, R23 ;  /* 0x00000017660a7220 */ /* 0x020fe20000400000 */
[----:B------:R-:W-:Y:S01]  /*3a60*/  ISETP.GT.AND P2, PT, R0, 0x8, P2 ;  /* 0x000000080000780c */ /* 0x000fe20001744270 */
[----:B------:R-:W-:Y:S02]  /*3a70*/  BSSY B1, `(.L_x_113) ;  /* 0x0000005000017945 */ /* 0x000fe40003800000 */
[----:B------:R-:W-:-:S05]  /*3a80*/  FFMA R65, R65, R22, R10 ;  /* 0x0000001641417223 */ /* 0x000fca000000000a */
[----:B------:R0:W-:Y:S05]  /*3a90*/  @P1 STG.E desc[UR54][R6.64+0x144], R65 ;  /* 0x0001444106001986 */ /* 0x0001ea000c101936 */
[----:B------:R-:W-:Y:S05]  /*3aa0*/  @!P2 BRA `(.L_x_114) ;  /* 0x000000000004a947 */ /* 0x000fea0003800000 */
[----:B------:R0:W5:Y:S02]  /*3ab0*/  LDG.E.LTC128B R102, desc[UR54][R4.64+0x140] ;  /* 0x0001403604667981 */ /* 0x000164000c1e1920 */
.L_x_114:
[----:B------:R-:W-:Y:S05]  /*3ac0*/  BSYNC B1 ;  /* 0x0000000000017941 */ /* 0x000fea0003800000 */
.L_x_113:
        /* <DEDUP_REMOVED lines=8> */
.L_x_116:
[----:B------:R-:W-:Y:S05]  /*3b50*/  BSYNC B1 ;  /* 0x0000000000017941 */ /* 0x000fea0003800000 */
.L_x_115:
        /* <DEDUP_REMOVED lines=8> */
.L_x_118:
[----:B------:R-:W-:Y:S05]  /*3be0*/  BSYNC B1 ;  /* 0x0000000000017941 */ /* 0x000fea0003800000 */
.L_x_117:
[----:B0----5:R-:W-:Y:S01]  /*3bf0*/  FMUL R11, R102, R23 ;  /* 0x00000017660b7220 */ /* 0x021fe20000400000 */
[----:B------:R-:W-:Y:S01]  /*3c00*/  ISETP.GT.AND P0, PT, R0, RZ, P2 ;  /* 0x000000ff0000720c */ /* 0x000fe20001704270 */
[----:B------:R-:W-:Y:S02]  /*3c10*/  BSSY B1, `(.L_x_119) ;  /* 0x0000005000017945 */ /* 0x000fe40003800000 */
[----:B------:R-:W-:-:S05]  /*3c20*/  FFMA R11, R68, R22, R11 ;  /* 0x00000016440b7223 */ /* 0x000fca000000000b */
[----:B------:R0:W-:Y:S05]  /*3c30*/  @P3 STG.E desc[UR54][R6.64+0x160], R11 ;  /* 0x0001600b06003986 */ /* 0x0001ea000c101936 */
[----:B------:R-:W-:Y:S05]  /*3c40*/  @!P0 BRA `(.L_x_120) ;  /* 0x0000000000048947 */ /* 0x000fea0003800000 */
[----:B------:R0:W5:Y:S02]  /*3c50*/  LDG.E.LTC128B R102, desc[UR54][R2.64+0x164] ;  /* 0x0001643602667981 */ /* 0x000164000c1e1920 */
.L_x_120:
[----:B------:R-:W-:Y:S05]  /*3c60*/  BSYNC B1 ;  /* 0x0000000000017941 */ /* 0x000fea0003800000 */
.L_x_119:
[----:B-----5:R-:W-:Y:S01]  /*3c70*/  FMUL R10, R102, R23 ;  /* 0x00000017660a7220 */ /* 0x020fe20000400000 */
[----:B------:R-:W-:Y:S01]  /*3c80*/  ISETP.GT.AND P1, PT, R0, 0x8, P1 ;  /* 0x000000080000780c */ /* 0x000fe20000f24270 */
[----:B------:R-:W-:Y:S02]  /*3c90*/  BSSY B1, `(.L_x_121) ;  /* 0x0000005000017945 */ /* 0x000fe40003800000 */
[----:B------:R-:W-:-:S05]  /*3ca0*/  FFMA R69, R69, R22, R10 ;  /* 0x0000001645457223 */ /* 0x000fca000000000a */
[----:B------:R0:W-:Y:S05]  /*3cb0*/  @P0 STG.E desc[UR54][R6.64+0x164], R69 ;  /* 0x0001644506000986 */ /* 0x0001ea000c101936 */
[----:B------:R-:W-:Y:S05]  /*3cc0*/  @!P1 BRA `(.L_x_122) ;  /* 0x0000000000049947 */ /* 0x000fea0003800000 */
[----:B------:R0:W5:Y:S02]  /*3cd0*/  LDG.E.LTC128B R102, desc[UR54][R4.64+0x160] ;  /* 0x0001603604667981 */ /* 0x000164000c1e1920 */
.L_x_122:
[----:B------:R-:W-:Y:S05]  /*3ce0*/  BSYNC B1 ;  /* 0x0000000000017941 */ /* 0x000fea0003800000 */
.L_x_121:
        /* <DEDUP_REMOVED lines=8> */
.L_x_124:
[----:B------:R-:W-:Y:S05]  /*3d70*/  BSYNC B1 ;  /* 0x0000000000017941 */ /* 0x000fea0003800000 */
.L_x_123:
        /* <DEDUP_REMOVED lines=8> */
.L_x_126:
[----:B------:R-:W-:Y:S05]  /*3e00*/  BSYNC B1 ;  /* 0x0000000000017941 */ /* 0x000fea0003800000 */
.L_x_125:
[----:B0----5:R-:W-:Y:S01]  /*3e10*/  FMUL R11, R102, R23 ;  /* 0x00000017660b7220 */ /* 0x021fe20000400000 */
[----:B------:R-:W-:Y:S01]  /*3e20*/  ISETP.GT.AND P2, PT, R0, RZ, P1 ;  /* 0x000000ff0000720c */ /* 0x000fe20000f44270 */
[----:B------:R-:W-:Y:S02]  /*3e30*/  BSSY B1, `(.L_x_127) ;  /* 0x0000005000017945 */ /* 0x000fe40003800000 */
[----:B------:R-:W-:-:S05]  /*3e40*/  FFMA R11, R72, R22, R11 ;  /* 0x00000016480b7223 */ /* 0x000fca000000000b */
[----:B------:R0:W-:Y:S05]  /*3e50*/  @P3 STG.E desc[UR54][R6.64+0x180], R11 ;  /* 0x0001800b06003986 */ /* 0x0001ea000c101936 */
[----:B------:R-:W-:Y:S05]  /*3e60*/  @!P2 BRA `(.L_x_128) ;  /* 0x000000000004a947 */ /* 0x000fea0003800000 */
[----:B------:R0:W5:Y:S02]  /*3e70*/  LDG.E.LTC128B R102, desc[UR54][R2.64+0x184] ;  /* 0x0001843602667981 */ /* 0x000164000c1e1920 */
.L_x_128:
[----:B------:R-:W-:Y:S05]  /*3e80*/  BSYNC B1 ;  /* 0x0000000000017941 */ /* 0x000fea0003800000 */
.L_x_127:
[----:B-----5:R-:W-:Y:S01]  /*3e90*/  FMUL R10, R102, R23 ;  /* 0x00000017660a7220 */ /* 0x020fe20000400000 */
[----:B------:R-:W-:Y:S01]  /*3ea0*/  ISETP.GT.AND P0, PT, R0, 0x8, P0 ;  /* 0x000000080000780c */ /* 0x000fe20000704270 */
[----:B------:R-:W-:Y:S02]  /*3eb0*/  BSSY B1, `(.L_x_129) ;  /* 0x0000005000017945 */ /* 0x000fe40003800000 */
[----:B------:R-:W-:-:S05]  /*3ec0*/  FFMA R73, R73, R22, R10 ;  /* 0x0000001649497223 */ /* 0x000fca000000000a */
[----:B------:R0:W-:Y:S05]  /*3ed0*/  @P2 STG.E desc[UR54][R6.64+0x184], R73 ;  /* 0x0001844906002986 */ /* 0x0001ea000c101936 */
[----:B------:R-:W-:Y:S05]  /*3ee0*/  @!P0 BRA `(.L_x_130) ;  /* 0x0000000000048947 */ /* 0x000fea0003800000 */
[----:B------:R0:W5:Y:S02]  /*3ef0*/  LDG.E.LTC128B R102, desc[UR54][R4.64+0x180] ;  /* 0x0001803604667981 */ /* 0x000164000c1e1920 */
.L_x_130:
[----:B------:R-:W-:Y:S05]  /*3f00*/  BSYNC B1 ;  /* 0x0000000000017941 */ /* 0x000fea0003800000 */
.L_x_129:
        /* <DEDUP_REMOVED lines=8> */
.L_x_132:
[----:B------:R-:W-:Y:S05]  /*3f90*/  BSYNC B1 ;  /* 0x0000000000017941 */ /* 0x000fea0003800000 */
.L_x_131:
        /* <DEDUP_REMOVED lines=8> */
.L_x_134:
[----:B------:R-:W-:Y:S05]  /*4020*/  BSYNC B1 ;  /* 0x0000000000017941 */ /* 0x000fea0003800000 */
.L_x_133:
[----:B0----5:R-:W-:Y:S01]  /*4030*/  FMUL R11, R102, R23 ;  /* 0x00000017660b7220 */ /* 0x021fe20000400000 */
[----:B------:R-:W-:Y:S01]  /*4040*/  ISETP.GT.AND P1, PT, R0, RZ, P0 ;  /* 0x000000ff0000720c */ /* 0x000fe20000724270 */
[----:B------:R-:W-:Y:S02]  /*4050*/  BSSY B1, `(.L_x_135) ;  /* 0x0000005000017945 */ /* 0x000fe40003800000 */
[----:B------:R-:W-:-:S05]  /*4060*/  FFMA R11, R76, R22, R11 ;  /* 0x000000164c0b7223 */ /* 0x000fca000000000b */
[----:B------:R0:W-:Y:S05]  /*4070*/  @P3 STG.E desc[UR54][R6.64+0x1a0], R11 ;  /* 0x0001a00b06003986 */ /* 0x0001ea000c101936 */
[----:B------:R-:W-:Y:S05]  /*4080*/  @!P1 BRA `(.L_x_136) ;  /* 0x0000000000049947 */ /* 0x000fea0003800000 */
[----:B------:R0:W5:Y:S02]  /*4090*/  LDG.E.LTC128B R102, desc[UR54][R2.64+0x1a4] ;  /* 0x0001a43602667981 */ /* 0x000164000c1e1920 */
.L_x_136:
[----:B------:R-:W-:Y:S05]  /*40a0*/  BSYNC B1 ;  /* 0x0000000000017941 */ /* 0x000fea0003800000 */
.L_x_135:
[----:B-----5:R-:W-:Y:S01]  /*40b0*/  FMUL R10, R102, R23 ;  /* 0x00000017660a7220 */ /* 0x020fe20000400000 */
[----:B------:R-:W-:Y:S01]  /*40c0*/  ISETP.GT.AND P2, PT, R0, 0x8, P2 ;  /* 0x000000080000780c */ /* 0x000fe20001744270 */
[----:B------:R-:W-:Y:S02]  /*40d0*/  BSSY B1, `(.L_x_137) ;  /* 0x0000005000017945 */ /* 0x000fe40003800000 */
[----:B------:R-:W-:-:S05]  /*40e0*/  FFMA R77, R77, R22, R10 ;  /* 0x000000164d4d7223 */ /* 0x000fca000000000a */
[----:B------:R0:W-:Y:S05]  /*40f0*/  @P1 STG.E desc[UR54][R6.64+0x1a4], R77 ;  /* 0x0001a44d06001986 */ /* 0x0001ea000c101936 */
[----:B------:R-:W-:Y:S05]  /*4100*/  @!P2 BRA `(.L_x_138) ;  /* 0x000000000004a947 */ /* 0x000fea0003800000 */
[----:B------:R0:W5:Y:S02]  /*4110*/  LDG.E.LTC128B R102, desc[UR54][R4.64+0x1a0] ;  /* 0x0001a03604667981 */ /* 0x000164000c1e1920 */
.L_x_138:
[----:B------:R-:W-:Y:S05]  /*4120*/  BSYNC B1 ;  /* 0x0000000000017941 */ /* 0x000fea0003800000 */
.L_x_137:
        /* <DEDUP_REMOVED lines=8> */
.L_x_140:
[----:B------:R-:W-:Y:S05]  /*41b0*/  BSYNC B1 ;  /* 0x0000000000017941 */ /* 0x000fea0003800000 */
.L_x_139:
        /* <DEDUP_REMOVED lines=8> */
.L_x_142:
[----:B------:R-:W-:Y:S05]  /*4240*/  BSYNC B1 ;  /* 0x0000000000017941 */ /* 0x000fea0003800000 */
.L_x_141:
[----:B0----5:R-:W-:Y:S01]  /*4250*/  FMUL R11, R102, R23 ;  /* 0x00000017660b7220 */ /* 0x021fe20000400000 */
[----:B------:R-:W-:Y:S01]  /*4260*/  ISETP.GT.AND P0, PT, R0, RZ, P2 ;  /* 0x000000ff0000720c */ /* 0x000fe20001704270 */
[----:B------:R-:W-:Y:S02]  /*4270*/  BSSY B1, `(.L_x_143) ;  /* 0x0000005000017945 */ /* 0x000fe40003800000 */
[----:B------:R-:W-:-:S05]  /*4280*/  FFMA R11, R80, R22, R11 ;  /* 0x00000016500b7223 */ /* 0x000fca000000000b */
[----:B------:R0:W-:Y:S05]  /*4290*/  @P3 STG.E desc[UR54][R6.64+0x1c0], R11 ;  /* 0x0001c00b06003986 */ /* 0x0001ea000c101936 */
[----:B------:R-:W-:Y:S05]  /*42a0*/  @!P0 BRA `(.L_x_144) ;  /* 0x0000000000048947 */ /* 0x000fea0003800000 */
[----:B------:R0:W5:Y:S02]  /*42b0*/  LDG.E.LTC128B R102, desc[UR54][R2.64+0x1c4] ;  /* 0x0001c43602667981 */ /* 0x000164000c1e1920 */
.L_x_144:
[----:B------:R-:W-:Y:S05]  /*42c0*/  BSYNC B1 ;  /* 0x0000000000017941 */ /* 0x000fea0003800000 */
.L_x_143:
[----:B-----5:R-:W-:Y:S01]  /*42d0*/  FMUL R10, R102, R23 ;  /* 0x00000017660a7220 */ /* 0x020fe20000400000 */
[----:B------:R-:W-:Y:S01]  /*42e0*/  ISETP.GT.AND P1, PT, R0, 0x8, P1 ;  /* 0x000000080000780c */ /* 0x000fe20000f24270 */
[----:B------:R-:W-:Y:S02]  /*42f0*/  BSSY B1, `(.L_x_145) ;  /* 0x0000005000017945 */ /* 0x000fe40003800000 */
[----:B------:R-:W-:-:S05]  /*4300*/  FFMA R81, R81, R22, R10 ;  /* 0x0000001651517223 */ /* 0x000fca000000000a */
[----:B------:R0:W-:Y:S05]  /*4310*/  @P0 STG.E desc[UR54][R6.64+0x1c4], R81 ;  /* 0x0001c45106000986 */ /* 0x0001ea000c101936 */
[----:B------:R-:W-:Y:S05]  /*4320*/  @!P1 BRA `(.L_x_146) ;  /* 0x0000000000049947 */ /* 0x000fea0003800000 */
[----:B------:R0:W5:Y:S02]  /*4330*/  LDG.E.LTC128B R102, desc[UR54][R4.64+0x1c0] ;  /* 0x0001c03604667981 */ /* 0x000164000c1e1920 */
.L_x_146:
[----:B------:R-:W-:Y:S05]  /*4340*/  BSYNC B1 ;  /* 0x0000000000017941 */ /* 0x000fea0003800000 */
.L_x_145:
        /* <DEDUP_REMOVED lines=8> */
.L_x_148:
[----:B------:R-:W-:Y:S05]  /*43d0*/  BSYNC B1 ;  /* 0x0000000000017941 */ /* 0x000fea0003800000 */
.L_x_147:
        /* <DEDUP_REMOVED lines=8> */
.L_x_150:
[----:B------:R-:W-:Y:S05]  /*4460*/  BSYNC B1 ;  /* 0x0000000000017941 */ /* 0x000fea0003800000 */
.L_x_149:
[----:B0----5:R-:W-:Y:S01]  /*4470*/  FMUL R11, R102, R23 ;  /* 0x00000017660b7220 */ /* 0x021fe20000400000 */
[----:B------:R-:W-:Y:S01]  /*4480*/  ISETP.GT.AND P2, PT, R0, RZ, P1 ;  /* 0x000000ff0000720c */ /* 0x000fe20000f44270 */
[----:B------:R-:W-:Y:S02]  /*4490*/  BSSY B1, `(.L_x_151) ;  /* 0x0000005000017945 */ /* 0x000fe40003800000 */
[----:B------:R-:W-:-:S05]  /*44a0*/  FFMA R11, R84, R22, R11 ;  /* 0x00000016540b7223 */ /* 0x000fca000000000b */
[----:B------:R0:W-:Y:S05]  /*44b0*/  @P3 STG.E desc[UR54][R6.64+0x1e0], R11 ;  /* 0x0001e00b06003986 */ /* 0x0001ea000c101936 */
[----:B------:R-:W-:Y:S05]  /*44c0*/  @!P2 BRA `(.L_x_152) ;  /* 0x000000000004a947 */ /* 0x000fea0003800000 */
[----:B------:R0:W5:Y:S02]  /*44d0*/  LDG.E.LTC128B R102, desc[UR54][R2.64+0x1e4] ;  /* 0x0001e43602667981 */ /* 0x000164000c1e1920 */
.L_x_152:
[----:B------:R-:W-:Y:S05]  /*44e0*/  BSYNC B1 ;  /* 0x0000000000017941 */ /* 0x000fea0003800000 */
.L_x_151:
[----:B01--45:R-:W-:Y:S01]  /*44f0*/  FMUL R2, R102, R23 ;  /* 0x0000001766027220 */ /* 0x033fe20000400000 */
[----:B------:R-:W-:Y:S01]  /*4500*/  ISETP.GT.AND P0, PT, R0, 0x8, P0 ;  /* 0x000000080000780c */ /* 0x000fe20000704270 */
[----:B------:R-:W-:Y:S02]  /*4510*/  BSSY B1, `(.L_x_153) ;  /* 0x0000005000017945 */ /* 0x000fe40003800000 */
[----:B------:R-:W-:-:S05]  /*4520*/  FFMA R85, R85, R22, R2 ;  /* 0x0000001655557223 */ /* 0x000fca0000000002 */
[----:B------:R0:W-:Y:S05]  /*4530*/  @P2 STG.E desc[UR54][R6.64+0x1e4], R85 ;  /* 0x0001e45506002986 */ /* 0x0001ea000c101936 */
[----:B------:R-:W-:Y:S05]  /*4540*/  @!P0 BRA `(.L_x_154) ;  /* 0x0000000000048947 */ /* 0x000fea0003800000 */
[----:B------:R1:W5:Y:S02]  /*4550*/  LDG.E.LTC128B R102, desc[UR54][R4.64+0x1e0] ;  /* 0x0001e03604667981 */ /* 0x000364000c1e1920 */
.L_x_154:
[----:B------:R-:W-:Y:S05]  /*4560*/  BSYNC B1 ;  /* 0x0000000000017941 */ /* 0x000fea0003800000 */
.L_x_153:
[----:B-----5:R-:W-:Y:S01]  /*4570*/  FMUL R3, R102, R23 ;  /* 0x0000001766037220 */ /* 0x020fe20000400000 */
[----:B------:R-:W-:Y:S01]  /*4580*/  @P0 IMAD.MOV.U32 R2, RZ, RZ, R8 ;  /* 0x000000ffff020224 */ /* 0x000fe200078e0008 */
[----:B------:R-:W-:Y:S01]  /*4590*/  ISETP.GT.AND P1, PT, R0, 0x8, P1 ;  /* 0x000000080000780c */ /* 0x000fe20000f24270 */
[----:B------:R-:W-:Y:S01]  /*45a0*/  BSSY B1, `(.L_x_155) ;  /* 0x0000006000017945 */ /* 0x000fe20003800000 */
[----:B0-2---:R-:W-:Y:S01]  /*45b0*/  FFMA R7, R86, R22, R3 ;  /* 0x0000001656077223 */ /* 0x005fe20000000003 */
[----:B------:R-:W-:-:S05]  /*45c0*/  @P0 IMAD.MOV.U32 R3, RZ, RZ, R9 ;  /* 0x000000ffff030224 */ /* 0x000fca00078e0009 */
[----:B------:R0:W-:Y:S05]  /*45d0*/  @P0 STG.E desc[UR54][R2.64+0x1e0], R7 ;  /* 0x0001e00702000986 */ /* 0x0001ea000c101936 */
[----:B------:R-:W-:Y:S05]  /*45e0*/  @!P1 BRA `(.L_x_156) ;  /* 0x0000000000049947 */ /* 0x000fea0003800000 */
[----:B------:R2:W5:Y:S02]  /*45f0*/  LDG.E.LTC128B R102, desc[UR54][R4.64+0x1e4] ;  /* 0x0001e43604667981 */ /* 0x000564000c1e1920 */
.L_x_156:
[----:B------:R-:W-:Y:S05]  /*4600*/  BSYNC B1 ;  /* 0x0000000000017941 */ /* 0x000fea0003800000 */
.L_x_155:
[----:B-----5:R-:W-:-:S04]  /*4610*/  FMUL R102, R102, R23 ;  /* 0x0000001766667220 */ /* 0x020fc80000400000 */
[----:B------:R-:W-:Y:S01]  /*4620*/  FFMA R87, R87, R22, R102 ;  /* 0x0000001657577223 */ /* 0x000fe20000000066 */
[----:B------:R-:W-:Y:S06]  /*4630*/  @!P1 BRA `(.L_x_157) ;  /* 0x0000000c00a09947 */ /* 0x000fec0003800000 */
[----:B------:R4:W-:Y:S01]  /*4640*/  STG.E desc[UR54][R8.64+0x1e4], R87 ;  /* 0x0001e45708007986 */ /* 0x0009e2000c101936 */
[----:B------:R-:W-:Y:S05]  /*4650*/  BRA `(.L_x_157) ;  /* 0x0000000c00987947 */ /* 0x000fea0003800000 */
.L_x_32:
[----:B------:R-:W-:Y:S01]  /*4660*/  ULDC.64 UR4, c[0x0][0x5c0] ;  /* 0x0001700000047ab9 */ /* 0x000fe20000000a00 */
[----:B------:R-:W-:Y:S01]  /*4670*/  ISETP.GT.AND P5, PT, R18, 0x1, PT ;  /* 0x000000011200780c */ /* 0x000fe20003fa4270 */
[-C--:B------:R-:W-:Y:S01]  /*4680*/  FMUL R25, R25, R22.reuse ;  /* 0x0000001619197220 */ /* 0x080fe20000400000 */
[----:B------:R-:W-:Y:S01]  /*4690*/  LEA R2, P1, R100, UR4, 0x2 ;  /* 0x0000000464027c11 */ /* 0x000fe2000f8210ff */
[-C--:B------:R-:W-:Y:S01]  /*46a0*/  FMUL R9, R26, R22.reuse ;  /* 0x000000161a097220 */ /* 0x080fe20000400000 */
[----:B------:R-:W-:Y:S01]  /*46b0*/  ISETP.GT.AND P3, PT, R0, RZ, P5 ;  /* 0x000000ff0000720c */ /* 0x000fe20002f64270 */
[-C--:B------:R-:W-:Y:S01]  /*46c0*/  FMUL R27, R27, R22.reuse ;  /* 0x000000161b1b7220 */ /* 0x080fe20000400000 */
[----:B------:R-:W-:Y:S01]  /*46d0*/  LEA.HI.X R3, R100, UR5, R7, 0x2, P1 ;  /* 0x0000000564037c11 */ /* 0x000fe200088f1407 */
[-C--:B------:R-:W-:Y:S01]  /*46e0*/  FMUL R7, R24, R22.reuse ;  /* 0x0000001618077220 */ /* 0x080fe20000400000 */
[C---:B------:R-:W-:Y:S01]  /*46f0*/  ISETP.GT.AND P0, PT, R0.reuse, 0x8, P0 ;  /* 0x000000080000780c */ /* 0x040fe20000704270 */
[-C--:B------:R-:W-:Y:S01]  /*4700*/  FMUL R29, R29, R22.reuse ;  /* 0x000000161d1d7220 */ /* 0x080fe20000400000 */
[----:B------:R-:W-:Y:S01]  /*4710*/  ISETP.GT.AND P5, PT, R0, 0x8, P5 ;  /* 0x000000080000780c */ /* 0x000fe20002fa4270 */
[-C--:B------:R-:W-:Y:S01]  /*4720*/  FMUL R11, R30, R22.reuse ;  /* 0x000000161e0b7220 */ /* 0x080fe20000400000 */
[----:B------:R0:W-:Y:S01]  /*4730*/  @P2 STG.E desc[UR54][R2.64], R7 ;  /* 0x0000000702002986 */ /* 0x0001e2000c101936 */
[C---:B------:R-:W-:Y:S01]  /*4740*/  ISETP.GT.AND P2, PT, R18.reuse, 0x8, PT ;  /* 0x000000081200780c */ /* 0x040fe20003f44270 */
[-C--:B------:R-:W-:Y:S01]  /*4750*/  FMUL R31, R31, R22.reuse ;  /* 0x000000161f1f7220 */ /* 0x080fe20000400000 */
[----:B------:R-:W-:Y:S01]  /*4760*/  SHF.L.U64.HI R5, R93, 0x2, R92 ;  /* 0x000000025d057819 */ /* 0x000fe2000001025c */
[----:B------:R-:W-:Y:S01]  /*4770*/  FMUL R33, R33, R22 ;  /* 0x0000001621217220 */ /* 0x000fe20000400000 */
[----:B------:R-:W-:Y:S01]  /*4780*/  LEA R4, P6, R93, R2, 0x2 ;  /* 0x000000025d047211 */ /* 0x000fe200078c10ff */
[----:B------:R-:W-:Y:S01]  /*4790*/  @P3 STG.E desc[UR54][R2.64+0x4], R25 ;  /* 0x0000041902003986 */ /* 0x000fe2000c101936 */
[----:B------:R-:W-:Y:S01]  /*47a0*/  ISETP.GT.AND P1, PT, R18, 0x9, PT ;  /* 0x000000091200780c */ /* 0x000fe20003f24270 */
[-C--:B------:R-:W-:Y:S01]  /*47b0*/  FMUL R35, R35, R22.reuse ;  /* 0x0000001623237220 */ /* 0x080fe20000400000 */
[C---:B------:R-:W-:Y:S01]  /*47c0*/  ISETP.GT.AND P4, PT, R0.reuse, RZ, P2 ;  /* 0x000000ff0000720c */ /* 0x040fe20001784270 */
[----:B------:R-:W-:Y:S01]  /*47d0*/  IMAD.X R5, R5, 0x1, R3, P6 ;  /* 0x0000000105057824 */ /* 0x000fe200030e0603 */
[----:B------:R-:W-:Y:S01]  /*47e0*/  ISETP.GT.AND P3, PT, R0, RZ, P1 ;  /* 0x000000ff0000720c */ /* 0x000fe20000f64270 */
[-C--:B0-----:R-:W-:Y:S01]  /*47f0*/  FMUL R7, R28, R22.reuse ;  /* 0x000000161c077220 */ /* 0x081fe20000400000 */
[C---:B------:R-:W-:Y:S01]  /*4800*/  ISETP.GT.AND P2, PT, R0.reuse, 0x8, P2 ;  /* 0x000000080000780c */ /* 0x040fe20001744270 */
[-C--:B------:R-:W-:Y:S01]  /*4810*/  FMUL R37, R37, R22.reuse ;  /* 0x0000001625257220 */ /* 0x080fe20000400000 */
[----:B------:R-:W-:Y:S01]  /*4820*/  ISETP.GT.AND P1, PT, R0, 0x8, P1 ;  /* 0x000000080000780c */ /* 0x000fe20000f24270 */
[----:B------:R0:W-:Y:S01]  /*4830*/  @P0 STG.E desc[UR54][R4.64], R9 ;  /* 0x0000000904000986 */ /* 0x0001e2000c101936 */
[C---:B------:R-:W-:Y:S01]  /*4840*/  ISETP.GT.AND P0, PT, R18.reuse, 0x10, PT ;  /* 0x000000101200780c */ /* 0x040fe20003f04270 */
[-C--:B------:R-:W-:Y:S01]  /*4850*/  FMUL R39, R39, R22.reuse ;  /* 0x0000001627277220 */ /* 0x080fe20000400000 */
[-C--:B------:R-:W-:Y:S01]  /*4860*/  FMUL R41, R41, R22.reuse ;  /* 0x0000001629297220 */ /* 0x080fe20000400000 */
[----:B------:R-:W-:Y:S01]  /*4870*/  @P5 STG.E desc[UR54][R4.64+0x4], R27 ;  /* 0x0000041b04005986 */ /* 0x000fe2000c101936 */
[----:B------:R-:W-:Y:S01]  /*4880*/  ISETP.GT.AND P5, PT, R18, 0x11, PT ;  /* 0x000000111200780c */ /* 0x000fe20003fa4270 */
[-C--:B------:R-:W-:Y:S01]  /*4890*/  FMUL R43, R43, R22.reuse ;  /* 0x000000162b2b7220 */ /* 0x080fe20000400000 */
[-C--:B------:R-:W-:Y:S01]  /*48a0*/  FMUL R45, R45, R22.reuse ;  /* 0x000000162d2d7220 */ /* 0x080fe20000400000 */
[----:B------:R1:W-:Y:S01]  /*48b0*/  @P4 STG.E desc[UR54][R2.64+0x20], R7 ;  /* 0x0000200702004986 */ /* 0x0003e2000c101936 */
[C---:B------:R-:W-:Y:S01]  /*48c0*/  ISETP.GT.AND P4, PT, R0.reuse, RZ, P0 ;  /* 0x000000ff0000720c */ /* 0x040fe20000784270 */
[-C--:B------:R-:W-:Y:S01]  /*48d0*/  FMUL R47, R47, R22.reuse ;  /* 0x000000162f2f7220 */ /* 0x080fe20000400000 */
[-C--:B------:R-:W-:Y:S01]  /*48e0*/  FMUL R49, R49, R22.reuse ;  /* 0x0000001631317220 */ /* 0x080fe20000400000 */
[----:B------:R-:W-:Y:S01]  /*48f0*/  @P3 STG.E desc[UR54][R2.64+0x24], R29 ;  /* 0x0000241d02003986 */ /* 0x000fe2000c101936 */
[----:B------:R-:W-:Y:S01]  /*4900*/  ISETP.GT.AND P3, PT, R0, RZ, P5 ;  /* 0x000000ff0000720c */ /* 0x000fe20002f64270 */
[-C--:B0-----:R-:W-:Y:S01]  /*4910*/  FMUL R9, R32, R22.reuse ;  /* 0x0000001620097220 */ /* 0x081fe20000400000 */
[-C--:B------:R-:W-:Y:S01]  /*4920*/  FMUL R51, R51, R22.reuse ;  /* 0x0000001633337220 */ /* 0x080fe20000400000 */
[----:B------:R0:W-:Y:S01]  /*4930*/  @P2 STG.E desc[UR54][R4.64+0x20], R11 ;  /* 0x0000200b04002986 */ /* 0x0001e2000c101936 */
[----:B------:R-:W-:Y:S01]  /*4940*/  ISETP.GT.AND P2, PT, R0, 0x8, P5 ;  /* 0x000000080000780c */ /* 0x000fe20002f44270 */
[-C--:B------:R-:W-:Y:S01]  /*4950*/  FMUL R53, R53, R22.reuse ;  /* 0x0000001635357220 */ /* 0x080fe20000400000 */
[----:B------:R-:W-:Y:S01]  /*4960*/  ISETP.GT.AND P5, PT, R18, 0x18, PT ;  /* 0x000000181200780c */ /* 0x000fe20003fa4270 */
[----:B------:R-:W-:Y:S01]  /*4970*/  @P1 STG.E desc[UR54][R4.64+0x24], R31 ;  /* 0x0000241f04001986 */ /* 0x000fe2000c101936 */
[----:B------:R-:W-:Y:S01]  /*4980*/  ISETP.GT.AND P1, PT, R0, 0x8, P0 ;  /* 0x000000080000780c */ /* 0x000fe20000724270 */
[-C--:B-1----:R-:W-:Y:S01]  /*4990*/  FMUL R7, R34, R22.reuse ;  /* 0x0000001622077220 */ /* 0x082fe20000400000 */
[----:B------:R-:W-:Y:S01]  /*49a0*/  ISETP.GT.AND P0, PT, R18, 0x19, PT ;  /* 0x000000191200780c */ /* 0x000fe20003f04270 */
[----:B------:R1:W-:Y:S01]  /*49b0*/  @P4 STG.E desc[UR54][R2.64+0x40], R9 ;  /* 0x0000400902004986 */ /* 0x0003e2000c101936 */
[C---:B------:R-:W-:Y:S01]  /*49c0*/  ISETP.GT.AND P4, PT, R0.reuse, RZ, P5 ;  /* 0x000000ff0000720c */ /* 0x040fe20002f84270 */
[-C--:B------:R-:W-:Y:S01]  /*49d0*/  FMUL R55, R55, R22.reuse ;  /* 0x0000001637377220 */ /* 0x080fe20000400000 */
[-C--:B------:R-:W-:Y:S01]  /*49e0*/  FMUL R57, R57, R22.reuse ;  /* 0x0000001639397220 */ /* 0x080fe20000400000 */
[----:B------:R-:W-:Y:S01]  /*49f0*/  @P3 STG.E desc[UR54][R2.64+0x44], R33 ;  /* 0x0000442102003986 */ /* 0x000fe2000c101936 */
[----:B------:R-:W-:Y:S01]  /*4a00*/  ISETP.GT.AND P3, PT, R0, RZ, P0 ;  /* 0x000000ff0000720c */ /* 0x000fe20000764270 */
[-C--:B0-----:R-:W-:Y:S01]  /*4a10*/  FMUL R11, R38, R22.reuse ;  /* 0x00000016260b7220 */ /* 0x081fe20000400000 */
[----:B------:R-:W-:Y:S01]  /*4a20*/  ISETP.GT.AND P0, PT, R0, 0x8, P0 ;  /* 0x000000080000780c */ /* 0x000fe20000704270 */
[-C--:B------:R-:W-:Y:S01]  /*4a30*/  FMUL R59, R59, R22.reuse ;  /* 0x000000163b3b7220 */ /* 0x080fe20000400000 */
[-C--:B------:R-:W-:Y:S01]  /*4a40*/  FMUL R61, R61, R22.reuse ;  /* 0x000000163d3d7220 */ /* 0x080fe20000400000 */
[----:B------:R0:W-:Y:S01]  /*4a50*/  @P1 STG.E desc[UR54][R4.64+0x40], R7 ;  /* 0x0000400704001986 */ /* 0x0001e2000c101936 */
[----:B------:R-:W-:Y:S01]  /*4a60*/  ISETP.GT.AND P1, PT, R18, 0x20, PT ;  /* 0x000000201200780c */ /* 0x000fe20003f24270 */
[-C--:B-1----:R-:W-:Y:S01]  /*4a70*/  FMUL R9, R36, R22.reuse ;  /* 0x0000001624097220 */ /* 0x082fe20000400000 */
[-C--:B------:R-:W-:Y:S01]  /*4a80*/  FMUL R63, R63, R22.reuse ;  /* 0x000000163f3f7220 */ /* 0x080fe20000400000 */
[----:B------:R-:W-:Y:S01]  /*4a90*/  @P2 STG.E desc[UR54][R4.64+0x44], R35 ;  /* 0x0000442304002986 */ /* 0x000fe2000c101936 */
[----:B------:R-:W-:Y:S01]  /*4aa0*/  ISETP.GT.AND P2, PT, R0, 0x8, P5 ;  /* 0x000000080000780c */ /* 0x000fe20002f44270 */
[-C--:B------:R-:W-:Y:S01]  /*4ab0*/  FMUL R65, R65, R22.reuse ;  /* 0x0000001641417220 */ /* 0x080fe20000400000 */
[----:B------:R-:W-:Y:S01]  /*4ac0*/  ISETP.GT.AND P5, PT, R18, 0x21, PT ;  /* 0x000000211200780c */ /* 0x000fe20003fa4270 */
[----:B------:R1:W-:Y:S01]  /*4ad0*/  @P4 STG.E desc[UR54][R2.64+0x60], R9 ;  /* 0x0000600902004986 */ /* 0x0003e2000c101936 */
[C---:B------:R-:W-:Y:S01]  /*4ae0*/  ISETP.GT.AND P4, PT, R0.reuse, RZ, P1 ;  /* 0x000000ff0000720c */ /* 0x040fe20000f84270 */
[-C--:B------:R-:W-:Y:S01]  /*4af0*/  FMUL R67, R67, R22.reuse ;  /* 0x0000001643437220 */ /* 0x080fe20000400000 */
[C---:B------:R-:W-:Y:S01]  /*4b00*/  ISETP.GT.AND P1, PT, R0.reuse, 0x8, P1 ;  /* 0x000000080000780c */ /* 0x040fe20000f24270 */
[----:B------:R-:W-:Y:S01]  /*4b10*/  @P3 STG.E desc[UR54][R2.64+0x64], R37 ;  /* 0x0000642502003986 */ /* 0x000fe2000c101936 */
[----:B------:R-:W-:Y:S01]  /*4b20*/  ISETP.GT.AND P3, PT, R0, RZ, P5 ;  /* 0x000000ff0000720c */ /* 0x000fe20002f64270 */
[-C--:B0-----:R-:W-:Y:S01]  /*4b30*/  FMUL R7, R40, R22.reuse ;  /* 0x0000001628077220 */ /* 0x081fe20000400000 */
[-C--:B------:R-:W-:Y:S01]  /*4b40*/  FMUL R69, R69, R22.reuse ;  /* 0x0000001645457220 */ /* 0x080fe20000400000 */
[-C--:B------:R-:W-:Y:S01]  /*4b50*/  FMUL R71, R71, R22.reuse ;  /* 0x0000001647477220 */ /* 0x080fe20000400000 */
[-C--:B------:R-:W-:Y:S01]  /*4b60*/  FMUL R73, R73, R22.reuse ;  /* 0x0000001649497220 */ /* 0x080fe20000400000 */
[----:B------:R0:W-:Y:S01]  /*4b70*/  @P2 STG.E desc[UR54][R4.64+0x60], R11 ;  /* 0x0000600b04002986 */ /* 0x0001e2000c101936 */
[----:B------:R-:W-:Y:S01]  /*4b80*/  ISETP.GT.AND P2, PT, R0, 0x8, P5 ;  /* 0x000000080000780c */ /* 0x000fe20002f44270 */
[-C--:B-1----:R-:W-:Y:S01]  /*4b90*/  FMUL R9, R42, R22.reuse ;  /* 0x000000162a097220 */ /* 0x082fe20000400000 */
[C---:B------:R-:W-:Y:S01]  /*4ba0*/  ISETP.GT.AND P5, PT, R18.reuse, 0x28, PT ;  /* 0x000000281200780c */ /* 0x040fe20003fa4270 */
        /* <DEDUP_REMOVED lines=12> */
[----:B------:R0:W-:Y:S01]  /*4c70*/  @P1 STG.E desc[UR54][R4.64+0x80], R9 ;  /* 0x0000800904001986 */ /* 0x0001e2000c101936 */
[----:B------:R-:W-:Y:S01]  /*4c80*/  ISETP.GT.AND P1, PT, R18, 0x30, PT ;  /* 0x000000301200780c */ /* 0x000fe20003f24270 */
[-C--:B------:R-:W-:Y:S01]  /*4c90*/  FMUL R83, R83, R22.reuse ;  /* 0x0000001653537220 */ /* 0x080fe20000400000 */
[-C--:B------:R-:W-:Y:S01]  /*4ca0*/  FMUL R85, R85, R22.reuse ;  /* 0x0000001655557220 */ /* 0x080fe20000400000 */
[----:B------:R-:W-:Y:S01]  /*4cb0*/  @P2 STG.E desc[UR54][R4.64+0x84], R43 ;  /* 0x0000842b04002986 */ /* 0x000fe2000c101936 */
[-C--:B-1----:R-:W-:Y:S01]  /*4cc0*/  FMUL R7, R44, R22.reuse ;  /* 0x000000162c077220 */ /* 0x082fe20000400000 */
[----:B------:R-:W-:Y:S01]  /*4cd0*/  ISETP.GT.AND P2, PT, R0, 0x8, P5 ;  /* 0x000000080000780c */ /* 0x000fe20002f44270 */
[----:B------:R-:W-:Y:S01]  /*4ce0*/  FMUL R87, R87, R22 ;  /* 0x0000001657577220 */ /* 0x000fe20000400000 */
[----:B------:R-:W-:-:S02]  /*4cf0*/  ISETP.GT.AND P5, PT, R18, 0x31, PT ;  /* 0x000000311200780c */ /* 0x000fc40003fa4270 */
[----:B------:R1:W-:Y:S01]  /*4d00*/  @P4 STG.E desc[UR54][R2.64+0xa0], R7 ;  /* 0x0000a00702004986 */ /* 0x0003e2000c101936 */
[----:B------:R-:W-:Y:S01]  /*4d10*/  ISETP.GT.AND P4, PT, R0, RZ, P1 ;  /* 0x000000ff0000720c */ /* 0x000fe20000f84270 */
[----:B0-----:R-:W-:Y:S01]  /*4d20*/  FMUL R9, R48, R22 ;  /* 0x0000001630097220 */ /* 0x001fe20000400000 */
[C---:B------:R-:W-:Y:S01]  /*4d30*/  ISETP.GT.AND P1, PT, R0.reuse, 0x8, P1 ;  /* 0x000000080000780c */ /* 0x040fe20000f24270 */
[----:B------:R-:W-:Y:S01]  /*4d40*/  @P3 STG.E desc[UR54][R2.64+0xa4], R45 ;  /* 0x0000a42d02003986 */ /* 0x000fe2000c101936 */
[----:B------:R-:W-:-:S04]  /*4d50*/  ISETP.GT.AND P3, PT, R0, RZ, P5 ;  /* 0x000000ff0000720c */ /* 0x000fc80002f64270 */
[----:B------:R0:W-:Y:S01]  /*4d60*/  @P2 STG.E desc[UR54][R4.64+0xa0], R11 ;  /* 0x0000a00b04002986 */ /* 0x0001e2000c101936 */
[----:B------:R-:W-:Y:S02]  /*4d70*/  ISETP.GT.AND P2, PT, R0, 0x8, P5 ;  /* 0x000000080000780c */ /* 0x000fe40002f44270 */
[C---:B------:R-:W-:Y:S01]  /*4d80*/  ISETP.GT.AND P5, PT, R18.reuse, 0x38, PT ;  /* 0x000000381200780c */ /* 0x040fe20003fa4270 */
[----:B------:R-:W-:Y:S01]  /*4d90*/  @P0 STG.E desc[UR54][R4.64+0xa4], R47 ;  /* 0x0000a42f04000986 */ /* 0x000fe2000c101936 */
[----:B------:R-:W-:Y:S01]  /*4da0*/  ISETP.GT.AND P0, PT, R18, 0x39, PT ;  /* 0x000000391200780c */ /* 0x000fe20003f04270 */
[----:B-1----:R-:W-:Y:S02]  /*4db0*/  FMUL R7, R50, R22 ;  /* 0x0000001632077220 */ /* 0x002fe40000400000 */
[----:B------:R1:W-:Y:S01]  /*4dc0*/  @P4 STG.E desc[UR54][R2.64+0xc0], R9 ;  /* 0x0000c00902004986 */ /* 0x0003e2000c101936 */
[----:B------:R-:W-:-:S03]  /*4dd0*/  ISETP.GT.AND P4, PT, R0, RZ, P5 ;  /* 0x000000ff0000720c */ /* 0x000fc60002f84270 */
[----:B------:R-:W-:Y:S01]  /*4de0*/  @P3 STG.E desc[UR54][R2.64+0xc4], R49 ;  /* 0x0000c43102003986 */ /* 0x000fe2000c101936 */
[----:B------:R-:W-:Y:S01]  /*4df0*/  ISETP.GT.AND P3, PT, R0, RZ, P0 ;  /* 0x000000ff0000720c */ /* 0x000fe20000764270 */
[----:B0-----:R-:W-:Y:S01]  /*4e00*/  FMUL R11, R54, R22 ;  /* 0x00000016360b7220 */ /* 0x001fe20000400000 */
[----:B------:R-:W-:Y:S01]  /*4e10*/  ISETP.GT.AND P0, PT, R0, 0x8, P0 ;  /* 0x000000080000780c */ /* 0x000fe20000704270 */
[----:B------:R0:W-:Y:S01]  /*4e20*/  @P1 STG.E desc[UR54][R4.64+0xc0], R7 ;  /* 0x0000c00704001986 */ /* 0x0001e2000c101936 */
[----:B------:R-:W-:-:S03]  /*4e30*/  ISETP.GT.AND P1, PT, R18, 0x40, PT ;  /* 0x000000401200780c */ /* 0x000fc60003f24270 */
[----:B------:R-:W-:Y:S01]  /*4e40*/  @P2 STG.E desc[UR54][R4.64+0xc4], R51 ;  /* 0x0000c43304002986 */ /* 0x000fe2000c101936 */
[-C--:B-1----:R-:W-:Y:S01]  /*4e50*/  FMUL R9, R52, R22.reuse ;  /* 0x0000001634097220 */ /* 0x082fe20000400000 */
[----:B------:R-:W-:Y:S02]  /*4e60*/  ISETP.GT.AND P2, PT, R0, 0x8, P5 ;  /* 0x000000080000780c */ /* 0x000fe40002f44270 */
[----:B------:R-:W-:Y:S02]  /*4e70*/  ISETP.GT.AND P5, PT, R18, 0x41, PT ;  /* 0x000000411200780c */ /* 0x000fe40003fa4270 */
        /* <DEDUP_REMOVED lines=35> */
[-C--:B-1----:R-:W-:Y:S02]  /*50b0*/  FMUL R7, R66, R22.reuse ;  /* 0x0000001642077220 */ /* 0x082fe40000400000 */
[----:B------:R1:W-:Y:S01]  /*50c0*/  @P4 STG.E desc[UR54][R2.64+0x140], R9 ;  /* 0x0001400902004986 */ /* 0x0003e2000c101936 */
[C---:B------:R-:W-:Y:S02]  /*50d0*/  ISETP.GT.AND P4, PT, R0.reuse, RZ, P5 ;  /* 0x000000ff0000720c */ /* 0x040fe40002f84270 */
[C---:B------:R-:W-:Y:S01]  /*50e0*/  ISETP.GT.AND P5, PT, R0.reuse, 0x8, P5 ;  /* 0x000000080000780c */ /* 0x040fe20002fa4270 */
[----:B------:R-:W-:Y:S01]  /*50f0*/  @P3 STG.E desc[UR54][R2.64+0x144], R65 ;  /* 0x0001444102003986 */ /* 0x000fe2000c101936 */
[----:B------:R-:W-:Y:S01]  /*5100*/  ISETP.GT.AND P3, PT, R0, RZ, P0 ;  /* 0x000000ff0000720c */ /* 0x000fe20000764270 */
[-C--:B0-----:R-:W-:Y:S01]  /*5110*/  FMUL R11, R70, R22.reuse ;  /* 0x00000016460b7220 */ /* 0x081fe20000400000 */
[----:B------:R-:W-:Y:S01]  /*5120*/  ISETP.GT.AND P0, PT, R0, 0x8, P0 ;  /* 0x000000080000780c */ /* 0x000fe20000704270 */
[----:B------:R0:W-:Y:S01]  /*5130*/  @P1 STG.E desc[UR54][R4.64+0x140], R7 ;  /* 0x0001400704001986 */ /* 0x0001e2000c101936 */
[----:B------:R-:W-:Y:S01]  /*5140*/  ISETP.GT.AND P1, PT, R18, 0x60, PT ;  /* 0x000000601200780c */ /* 0x000fe20003f24270 */
[----:B-1----:R-:W-:-:S02]  /*5150*/  FMUL R9, R68, R22 ;  /* 0x0000001644097220 */ /* 0x002fc40000400000 */
[----:B------:R-:W-:Y:S01]  /*5160*/  @P2 STG.E desc[UR54][R4.64+0x144], R67 ;  /* 0x0001444304002986 */ /* 0x000fe2000c101936 */
[----:B------:R-:W-:-:S03]  /*5170*/  ISETP.GT.AND P2, PT, R0, RZ, P1 ;  /* 0x000000ff0000720c */ /* 0x000fc60000f44270 */
[----:B------:R1:W-:Y:S01]  /*5180*/  @P4 STG.E desc[UR54][R2.64+0x160], R9 ;  /* 0x0001600902004986 */ /* 0x0003e2000c101936 */
[----:B------:R-:W-:Y:S01]  /*5190*/  ISETP.GT.AND P4, PT, R18, 0x61, PT ;  /* 0x000000611200780c */ /* 0x000fe20003f84270 */
[----:B0-----:R-:W-:Y:S02]  /*51a0*/  FMUL R7, R72, R22 ;  /* 0x0000001648077220 */ /* 0x001fe40000400000 */
[----:B------:R-:W-:Y:S01]  /*51b0*/  @P3 STG.E desc[UR54][R2.64+0x164], R69 ;  /* 0x0001644502003986 */ /* 0x000fe2000c101936 */
[----:B------:R-:W-:-:S03]  /*51c0*/  ISETP.GT.AND P3, PT, R0, RZ, P4 ;  /* 0x000000ff0000720c */ /* 0x000fc60002764270 */
[----:B------:R0:W-:Y:S01]  /*51d0*/  @P5 STG.E desc[UR54][R4.64+0x160], R11 ;  /* 0x0001600b04005986 */ /* 0x0001e2000c101936 */
[----:B------:R-:W-:-:S03]  /*51e0*/  ISETP.GT.AND P5, PT, R0, 0x8, P4 ;  /* 0x000000080000780c */ /* 0x000fc600027a4270 */
[----:B------:R-:W-:Y:S01]  /*51f0*/  @P0 STG.E desc[UR54][R4.64+0x164], R71 ;  /* 0x0001644704000986 */ /* 0x000fe2000c101936 */
[----:B------:R-:W-:Y:S01]  /*5200*/  ISETP.GT.AND P0, PT, R0, 0x8, P1 ;  /* 0x000000080000780c */ /* 0x000fe20000f04270 */
[-C--:B-1----:R-:W-:Y:S01]  /*5210*/  FMUL R9, R74, R22.reuse ;  /* 0x000000164a097220 */ /* 0x082fe20000400000 */
[C---:B------:R-:W-:Y:S01]  /*5220*/  ISETP.GT.AND P1, PT, R18.reuse, 0x68, PT ;  /* 0x000000681200780c */ /* 0x040fe20003f24270 */
[----:B------:R1:W-:Y:S01]  /*5230*/  @P2 STG.E desc[UR54][R2.64+0x180], R7 ;  /* 0x0001800702002986 */ /* 0x0003e2000c101936 */
[----:B------:R-:W-:Y:S02]  /*5240*/  ISETP.GT.AND P2, PT, R18, 0x69, PT ;  /* 0x000000691200780c */ /* 0x000fe40003f44270 */
[C---:B------:R-:W-:Y:S01]  /*5250*/  ISETP.GT.AND P4, PT, R0.reuse, RZ, P1 ;  /* 0x000000ff0000720c */ /* 0x040fe20000f84270 */
[----:B------:R-:W-:Y:S01]  /*5260*/  @P3 STG.E desc[UR54][R2.64+0x184], R73 ;  /* 0x0001844902003986 */ /* 0x000fe2000c101936 */
[----:B------:R-:W-:Y:S01]  /*5270*/  ISETP.GT.AND P3, PT, R0, RZ, P2 ;  /* 0x000000ff0000720c */ /* 0x000fe20001764270 */
[----:B0-----:R-:W-:Y:S01]  /*5280*/  FMUL R11, R80, R22 ;  /* 0x00000016500b7220 */ /* 0x001fe20000400000 */
[----:B------:R-:W-:-:S02]  /*5290*/  ISETP.GT.AND P1, PT, R0, 0x8, P1 ;  /* 0x000000080000780c */ /* 0x000fc40000f24270 */
[----:B------:R-:W-:Y:S01]  /*52a0*/  ISETP.GT.AND P2, PT, R0, 0x8, P2 ;  /* 0x000000080000780c */ /* 0x000fe20001744270 */
[----:B------:R0:W-:Y:S01]  /*52b0*/  @P0 STG.E desc[UR54][R4.64+0x180], R9 ;  /* 0x0001800904000986 */ /* 0x0001e2000c101936 */
[----:B------:R-:W-:Y:S01]  /*52c0*/  ISETP.GT.AND P0, PT, R18, 0x70, PT ;  /* 0x000000701200780c */ /* 0x000fe20003f04270 */
[----:B-1----:R-:W-:Y:S02]  /*52d0*/  FMUL R7, R76, R22 ;  /* 0x000000164c077220 */ /* 0x002fe40000400000 */
[----:B------:R-:W-:Y:S01]  /*52e0*/  @P5 STG.E desc[UR54][R4.64+0x184], R75 ;  /* 0x0001844b04005986 */ /* 0x000fe2000c101936 */
[----:B------:R-:W-:Y:S02]  /*52f0*/  ISETP.GT.AND P6, PT, R0, RZ, P0 ;  /* 0x000000ff0000720c */ /* 0x000fe400007c4270 */
[C---:B------:R-:W-:Y:S01]  /*5300*/  ISETP.GT.AND P5, PT, R18.reuse, 0x78, PT ;  /* 0x000000781200780c */ /* 0x040fe20003fa4270 */
[----:B------:R1:W-:Y:S01]  /*5310*/  @P4 STG.E desc[UR54][R2.64+0x1a0], R7 ;  /* 0x0001a00702004986 */ /* 0x0003e2000c101936 */
[----:B------:R-:W-:-:S02]  /*5320*/  ISETP.GT.AND P4, PT, R18, 0x79, PT ;  /* 0x000000791200780c */ /* 0x000fc40003f84270 */
[----:B------:R-:W-:Y:S01]  /*5330*/  ISETP.GT.AND P0, PT, R0, 0x8, P0 ;  /* 0x000000080000780c */ /* 0x000fe20000704270 */
[----:B0-----:R-:W-:Y:S01]  /*5340*/  FMUL R9, R78, R22 ;  /* 0x000000164e097220 */ /* 0x001fe20000400000 */
[----:B------:R-:W-:Y:S01]  /*5350*/  @P3 STG.E desc[UR54][R2.64+0x1a4], R77 ;  /* 0x0001a44d02003986 */ /* 0x000fe2000c101936 */
[----:B------:R-:W-:-:S03]  /*5360*/  ISETP.GT.AND P3, PT, R18, 0x71, PT ;  /* 0x000000711200780c */ /* 0x000fc60003f64270 */
[----:B------:R0:W-:Y:S01]  /*5370*/  @P1 STG.E desc[UR54][R4.64+0x1a0], R9 ;  /* 0x0001a00904001986 */ /* 0x0001e2000c101936 */
[C---:B------:R-:W-:Y:S02]  /*5380*/  ISETP.GT.AND P1, PT, R0.reuse, RZ, P3 ;  /* 0x000000ff0000720c */ /* 0x040fe40001f24270 */
[C---:B------:R-:W-:Y:S01]  /*5390*/  ISETP.GT.AND P3, PT, R0.reuse, 0x8, P3 ;  /* 0x000000080000780c */ /* 0x040fe20001f64270 */
[----:B------:R-:W-:Y:S01]  /*53a0*/  @P2 STG.E desc[UR54][R4.64+0x1a4], R79 ;  /* 0x0001a44f04002986 */ /* 0x000fe2000c101936 */
[----:B------:R-:W-:Y:S01]  /*53b0*/  ISETP.GT.AND P2, PT, R0, RZ, P5 ;  /* 0x000000ff0000720c */ /* 0x000fe20002f44270 */
[-C--:B-1----:R-:W-:Y:S01]  /*53c0*/  FMUL R7, R82, R22.reuse ;  /* 0x0000001652077220 */ /* 0x082fe20000400000 */
[C---:B------:R-:W-:Y:S01]  /*53d0*/  ISETP.GT.AND P5, PT, R0.reuse, 0x8, P5 ;  /* 0x000000080000780c */ /* 0x040fe20002fa4270 */
[----:B------:R1:W-:Y:S01]  /*53e0*/  @P6 STG.E desc[UR54][R2.64+0x1c0], R11 ;  /* 0x0001c00b02006986 */ /* 0x0003e2000c101936 */
[C---:B------:R-:W-:Y:S02]  /*53f0*/  ISETP.GT.AND P6, PT, R0.reuse, RZ, P4 ;  /* 0x000000ff0000720c */ /* 0x040fe400027c4270 */
[----:B------:R-:W-:Y:S01]  /*5400*/  ISETP.GT.AND P4, PT, R0, 0x8, P4 ;  /* 0x000000080000780c */ /* 0x000fe20002784270 */
[----:B0-----:R-:W-:-:S02]  /*5410*/  FMUL R9, R84, R22 ;  /* 0x0000001654097220 */ /* 0x001fc40000400000 */
[----:B------:R-:W-:Y:S04]  /*5420*/  @P1 STG.E desc[UR54][R2.64+0x1c4], R81 ;  /* 0x0001c45102001986 */ /* 0x000fe8000c101936 */
[----:B------:R-:W-:Y:S01]  /*5430*/  @P0 STG.E desc[UR54][R4.64+0x1c0], R7 ;  /* 0x0001c00704000986 */ /* 0x000fe2000c101936 */
[----:B-1----:R-:W-:-:S03]  /*5440*/  FMUL R11, R86, R22 ;  /* 0x00000016560b7220 */ /* 0x002fc60000400000 */
[----:B------:R-:W-:Y:S04]  /*5450*/  @P3 STG.E desc[UR54][R4.64+0x1c4], R83 ;  /* 0x0001c45304003986 */ /* 0x000fe8000c101936 */
[----:B------:R-:W-:Y:S04]  /*5460*/  @P2 STG.E desc[UR54][R2.64+0x1e0], R9 ;  /* 0x0001e00902002986 */ /* 0x000fe8000c101936 */
[----:B------:R0:W-:Y:S02]  /*5470*/  @P6 STG.E desc[UR54][R2.64+0x1e4], R85 ;  /* 0x0001e45502006986 */ /* 0x0001e4000c101936 */
[----:B0-----:R-:W-:-:S02]  /*5480*/  @P5 IMAD.MOV.U32 R2, RZ, RZ, R4 ;  /* 0x000000ffff025224 */ /* 0x001fc400078e0004 */
[----:B------:R-:W-:-:S05]  /*5490*/  @P5 IMAD.MOV.U32 R3, RZ, RZ, R5 ;  /* 0x000000ffff035224 */ /* 0x000fca00078e0005 */
[----:B------:R0:W-:Y:S04]  /*54a0*/  @P5 STG.E desc[UR54][R2.64+0x1e0], R11 ;  /* 0x0001e00b02005986 */ /* 0x0001e8000c101936 */
[----:B------:R0:W-:Y:S02]  /*54b0*/  @P4 STG.E desc[UR54][R4.64+0x1e4], R87 ;  /* 0x0001e45704004986 */ /* 0x0001e4000c101936 */
.L_x_157:
[----:B------:R-:W-:Y:S05]  /*54c0*/  BSYNC B0 ;  /* 0x0000000000007941 */ /* 0x000fea0003800000 */
.L_x_31:
[----:B0-----:R-:W-:Y:S01]  /*54d0*/  IMAD.U32 R2, RZ, RZ, UR52 ;  /* 0x00000034ff027e24 */ /* 0x001fe2000f8e00ff */
[----:B------:R-:W-:Y:S01]  /*54e0*/  ULDC.64 UR4, c[0x0][0x650] ;  /* 0x0001940000047ab9 */ /* 0x000fe20000000a00 */
[----:B------:R-:W-:Y:S01]  /*54f0*/  IMAD.U32 R3, RZ, RZ, UR53 ;  /* 0x00000035ff037e24 */ /* 0x000fe2000f8e00ff */
[----:B------:R0:W-:Y:S01]  /*5500*/  SYNCS.ARRIVE.TRANS64.A1T0 RZ, [R96+UR50], RZ ;  /* 0x000000ff60ff79a7 */ /* 0x0001e20008100032 */
[----:B------:R-:W-:Y:S01]  /*5510*/  PRMT R0, RZ, 0x7610, R0 ;  /* 0x00007610ff007816 */ /* 0x000fe20000000000 */
[----:B------:R-:W-:Y:S01]  /*5520*/  IMAD.MOV.U32 R18, RZ, RZ, -0x1 ;  /* 0xffffffffff127424 */ /* 0x000fe200078e00ff */
[----:B------:R-:W-:Y:S01]  /*5530*/  LEA R16, P0, R2, R16, 0x1 ;  /* 0x0000001002107211 */ /* 0x000fe200078008ff */
[----:B------:R-:W-:Y:S02]  /*5540*/  IMAD.MOV.U32 R2, RZ, RZ, -0x1 ;  /* 0xffffffffff027424 */ /* 0x000fe400078e00ff */
[----:B------:R-:W-:Y:S01]  /*5550*/  IMAD.MOV.U32 R19, RZ, RZ, -0x1 ;  /* 0xffffffffff137424 */ /* 0x000fe200078e00ff */
[----:B------:R-:W-:-:S02]  /*5560*/  IADD3.X R17, R17, UR40, RZ, P0, !PT ;  /* 0x0000002811117c10 */ /* 0x000fc400087fe4ff */
[----:B------:R-:W-:-:S04]  /*5570*/  ISETP.GE.U32.AND P0, PT, R16, UR4, PT ;  /* 0x0000000410007c0c */ /* 0x000fc8000bf06070 */
[----:B------:R-:W-:-:S13]  /*5580*/  ISETP.GE.U32.AND.EX P0, PT, R17, UR5, PT, P0 ;  /* 0x0000000511007c0c */ /* 0x000fda000bf06100 */
[----:B0-----:R-:W-:Y:S05]  /*5590*/  @P0 BRA `(.L_x_158) ;  /* 0x0000000400700947 */ /* 0x001fea0003800000 */
[----:B------:R-:W0:Y:S01]  /*55a0*/  S2UR UR7, SR_CTAID.X ;  /* 0x00000000000779c3 */ /* 0x000e220000002500 */
[----:B------:R-:W-:Y:S01]  /*55b0*/  ULDC.64 UR4, c[0x0][0x628] ;  /* 0x00018a0000047ab9 */ /* 0x000fe20000000a00 */
[----:B------:R-:W-:Y:S01]  /*55c0*/  ULDC UR6, c[0x0][0x150] ;  /* 0x0000540000067ab9 */ /* 0x000fe20000000800 */
[----:B------:R-:W-:Y:S01]  /*55d0*/  ISETP.NE.U32.AND P0, PT, RZ, UR4, PT ;  /* 0x00000004ff007c0c */ /* 0x000fe2000bf05070 */
[----:B------:R-:W-:Y:S01]  /*55e0*/  ULDC UR15, c[0x0][0x630] ;  /* 0x00018c00000f7ab9 */ /* 0x000fe20000000800 */
[C---:B------:R-:W-:Y:S02]  /*55f0*/  R2UR UR17, R16.reuse ;  /* 0x00000000101172ca */ /* 0x040fe400000e0000 */
[----:B------:R-:W-:Y:S01]  /*5600*/  ISETP.NE.AND.EX P0, PT, RZ, UR5, PT, P0 ;  /* 0x00000005ff007c0c */ /* 0x000fe2000bf05300 */
[----:B------:R-:W1:Y:S01]  /*5610*/  S2UR UR16, SR_CTAID.Y ;  /* 0x00000000001079c3 */ /* 0x000e620000002600 */
[----:B------:R-:W-:Y:S02]  /*5620*/  R2UR UR12, R16 ;  /* 0x00000000100c72ca */ /* 0x000fe400000e0000 */
[----:B------:R-:W-:-:S02]  /*5630*/  R2UR UR13, R17 ;  /* 0x00000000110d72ca */ /* 0x000fc400000e0000 */
[----:B0-----:R-:W-:-:S05]  /*5640*/  I2FP.F32.U32 R0, UR7 ;  /* 0x0000000700007c45 */ /* 0x001fca0008201000 */
[----:B------:R-:W-:Y:S01]  /*5650*/  FMUL R0, R0, UR6 ;  /* 0x0000000600007c20 */ /* 0x000fe20008400000 */
[----:B------:R-:W-:Y:S01]  /*5660*/  ULDC UR6, c[0x0][0x154] ;  /* 0x0000550000067ab9 */ /* 0x000fe20000000800 */
[----:B-1----:R-:W-:-:S04]  /*5670*/  I2FP.F32.U32 R2, UR16 ;  /* 0x0000001000027c45 */ /* 0x002fc80008201000 */
[----:B------:R-:W0:Y:S01]  /*5680*/  F2I.U32.TRUNC.NTZ R0, R0 ;  /* 0x0000000000007305 */ /* 0x000e22000020f000 */
[----:B------:R-:W-:Y:S01]  /*5690*/  FMUL R2, R2, UR6 ;  /* 0x0000000602027c20 */ /* 0x000fe20008400000 */
[----:B------:R-:W-:Y:S06]  /*56a0*/  @!P0 BRA `(.L_x_159) ;  /* 0x0000000000308947 */ /* 0x000fec0003800000 */
        /* <DEDUP_REMOVED lines=12> */
.L_x_159:
[----:B------:R-:W-:Y:S01]  /*5770*/  USHF.R.U64 UR6, UR12, UR15, UR13 ;  /* 0x0000000f0c067299 */ /* 0x000fe2000800120d */
[----:B------:R-:W-:Y:S01]  /*5780*/  R2UR UR5, R17 ;  /* 0x00000000110572ca */ /* 0x000fe200000e0000 */
[----:B------:R-:W-:Y:S01]  /*5790*/  USHF.R.U32.HI UR4, URZ, UR15, UR13 ;  /* 0x0000000f3f047299 */ /* 0x000fe2000801160d */
[----:B------:R-:W1:Y:S01]  /*57a0*/  F2I.U32.TRUNC.NTZ R2, R2 ;  /* 0x0000000200027305 */ /* 0x000e62000020f000 */
[----:B------:R-:W-:Y:S01]  /*57b0*/  UIADD3 UR9, UP0, URZ, -UR6, URZ ;  /* 0x800000063f097290 */ /* 0x000fe2000ff1e03f */
[----:B------:R-:W-:Y:S01]  /*57c0*/  ULDC.64 UR10, c[0x0][0x620] ;  /* 0x00018800000a7ab9 */ /* 0x000fe20000000a00 */
[----:B------:R-:W-:Y:S02]  /*57d0*/  ULDC UR14, c[0x0][0x608] ;  /* 0x00018200000e7ab9 */ /* 0x000fe40000000800 */
[----:B------:R-:W-:Y:S01]  /*57e0*/  UIADD3.X UR4, URZ, ~UR4, URZ, UP0, !UPT ;  /* 0x800000043f047290 */ /* 0x000fe200087fe43f */
[----:B------:R-:W-:Y:S01]  /*57f0*/  ULDC UR15, c[0x0][0x658] ;  /* 0x00019600000f7ab9 */ /* 0x000fe20000000800 */
[----:B------:R-:W-:-:S02]  /*5800*/  ULDC UR12, c[0x0][0x144] ;  /* 0x00005100000c7ab9 */ /* 0x000fc40000000800 */
[----:B------:R-:W-:Y:S01]  /*5810*/  UIMAD UR8, UR4, UR10, URZ ;  /* 0x0000000a040872a4 */ /* 0x000fe2000f8e023f */
[----:B------:R-:W-:Y:S02]  /*5820*/  ULDC UR22, c[0x0][0x148] ;  /* 0x0000520000167ab9 */ /* 0x000fe40000000800 */
[----:B------:R-:W-:Y:S01]  /*5830*/  UMOV UR4, UR17 ;  /* 0x0000001100047c82 */ /* 0x000fe20008000000 */
[----:B------:R-:W-:Y:S02]  /*5840*/  UIMAD UR8, UR9, UR11, UR8 ;  /* 0x0000000b090872a4 */ /* 0x000fe4000f8e0208 */
[----:B------:R-:W-:Y:S01]  /*5850*/  UIMAD.WIDE.U32 UR4, UR9, UR10, UR4 ;  /* 0x0000000a090472a5 */ /* 0x000fe2000f8e0004 */
[----:B0-----:R-:W-:Y:S01]  /*5860*/  R2UR UR9, R0 ;  /* 0x00000000000972ca */ /* 0x001fe200000e0000 */
[----:B------:R-:W-:Y:S01]  /*5870*/  ULDC UR20, c[0x0][0x648] ;  /* 0x0001920000147ab9 */ /* 0x000fe20000000800 */
[----:B-1----:R-:W-:Y:S01]  /*5880*/  R2UR UR13, R2 ;  /* 0x00000000020d72ca */ /* 0x002fe200000e0000 */
[----:B------:R-:W-:Y:S01]  /*5890*/  UIADD3 UR8, UR5, UR8, URZ ;  /* 0x0000000805087290 */ /* 0x000fe2000fffe03f */
[----:B------:R-:W-:-:S02]  /*58a0*/  ULDC UR21, c[0x0][0x638] ;  /* 0x00018e0000157ab9 */ /* 0x000fc40000000800 */
[----:B------:R-:W-:Y:S02]  /*58b0*/  ULDC UR5, c[0x0][0x618] ;  /* 0x0001860000057ab9 */ /* 0x000fe40000000800 */
[----:B------:R-:W-:Y:S02]  /*58c0*/  USHF.R.U64 UR10, UR4, UR5, UR8 ;  /* 0x00000005040a7299 */ /* 0x000fe40008001208 */
[----:B------:R-:W-:-:S03]  /*58d0*/  USHF.R.U32.HI UR8, URZ, UR5, UR8 ;  /* 0x000000053f087299 */ /* 0x000fc60008011608 */
[----:B------:R-:W-:Y:S01]  /*58e0*/  ULDC.64 UR4, c[0x0][0x640] ;  /* 0x0001900000047ab9 */ /* 0x000fe20000000a00 */
[----:B------:R-:W-:Y:S01]  /*58f0*/  USHF.R.U64 UR11, UR10, UR14, UR8 ;  /* 0x0000000e0a0b7299 */ /* 0x000fe20008001208 */
[----:B------:R-:W-:Y:S01]  /*5900*/  ISETP.NE.U32.AND P0, PT, RZ, UR4, PT ;  /* 0x00000004ff007c0c */ /* 0x000fe2000bf05070 */
[----:B------:R-:W-:Y:S02]  /*5910*/  USHF.R.U32.HI UR8, URZ, UR14, UR8 ;  /* 0x0000000e3f087299 */ /* 0x000fe40008011608 */
[----:B------:R-:W-:Y:S01]  /*5920*/  UIADD3 UR9, -UR9, URZ, URZ ;  /* 0x0000003f09097290 */ /* 0x000fe2000fffe13f */
[----:B------:R-:W-:Y:S01]  /*5930*/  ISETP.NE.AND.EX P0, PT, RZ, UR5, PT, P0 ;  /* 0x00000005ff007c0c */ /* 0x000fe2000bf05300 */
[----:B------:R-:W-:Y:S02]  /*5940*/  USHF.R.U64 UR17, UR11, UR15, UR8 ;  /* 0x0000000f0b117299 */ /* 0x000fe40008001208 */
[----:B------:R-:W-:Y:S02]  /*5950*/  UIADD3 UR18, -UR13, URZ, URZ ;  /* 0x0000003f0d127290 */ /* 0x000fe4000fffe13f */
[----:B------:R-:W-:-:S02]  /*5960*/  USHF.R.U32.HI UR15, URZ, UR15, UR8 ;  /* 0x0000000f3f0f7299 */ /* 0x000fc40008011608 */
[----:B------:R-:W-:Y:S01]  /*5970*/  UIMAD UR19, UR12, UR9, UR7 ;  /* 0x000000090c1372a4 */ /* 0x000fe2000f8e0207 */
[----:B------:R-:W-:-:S05]  /*5980*/  UMOV UR14, UR17 ;  /* 0x00000011000e7c82 */ /* 0x000fca0008000000 */
[----:B------:R-:W-:Y:S06]  /*5990*/  @!P0 BRA `(.L_x_160) ;  /* 0x0000000000288947 */ /* 0x000fec0003800000 */
        /* <DEDUP_REMOVED lines=10> */
.L_x_160:
        /* <DEDUP_REMOVED lines=9> */
[----:B------:R-:W-:Y:S01]  /*5ad0*/  UIMAD UR5, UR7, UR21, UR17 ;  /* 0x00000015070572a4 */ /* 0x000fe2000f8e0211 */
[----:B------:R-:W-:Y:S02]  /*5ae0*/  ULDC UR8, c[0x0][0x600] ;  /* 0x0001800000087ab9 */ /* 0x000fe40000000800 */
[----:B------:R-:W-:Y:S01]  /*5af0*/  ULDC UR7, c[0x0][0x610] ;  /* 0x0001840000077ab9 */ /* 0x000fe20000000800 */
[----:B------:R-:W-:Y:S02]  /*5b00*/  UIMAD UR5, UR5, UR8, UR10 ;  /* 0x00000008050572a4 */ /* 0x000fe4000f8e020a */
[----:B------:R-:W-:-:S04]  /*5b10*/  UIMAD UR4, UR4, UR7, UR19 ;  /* 0x00000007040472a4 */ /* 0x000fc8000f8e0213 */
[----:B------:R-:W-:Y:S02]  /*5b20*/  USEL UR7, UR5, UR4, !UP0 ;  /* 0x0000000405077287 */ /* 0x000fe4000c000000 */
[----:B------:R-:W-:-:S04]  /*5b30*/  USEL UR4, UR4, UR5, !UP0 ;  /* 0x0000000504047287 */ /* 0x000fc8000c000000 */
[----:B------:R-:W-:Y:S02]  /*5b40*/  IMAD.U32 R2, RZ, RZ, UR7 ;  /* 0x00000007ff027e24 */ /* 0x000fe4000f8e00ff */
[----:B------:R-:W-:-:S07]  /*5b50*/  IMAD.U32 R18, RZ, RZ, UR4 ;  /* 0x00000004ff127e24 */ /* 0x000fce000f8e00ff */
.L_x_158:
[----:B------:R-:W-:Y:S01]  /*5b60*/  ULEA UR5, UR39, UR45, 0x1 ;  /* 0x0000002d27057291 */ /* 0x000fe2000f8e083f */
[----:B------:R-:W-:Y:S01]  /*5b70*/  LOP3.LUT P0, RZ, R0, 0xff, RZ, 0xc0, !PT ;  /* 0x000000ff00ff7812 */ /* 0x000fe2000780c0ff */
[----:B------:R-:W-:Y:S01]  /*5b80*/  ULOP3.LUT UR45, UR45, 0x1, URZ, 0xc0, !UPT ;  /* 0x000000012d2d7892 */ /* 0x000fe2000f8ec03f */
[----:B------:R-:W-:Y:S01]  /*5b90*/  LOP3.LUT R98, R98, 0x1, RZ, 0x3c, !PT ;  /* 0x0000000162627812 */ /* 0x000fe200078e3cff */
[----:B------:R-:W-:Y:S02]  /*5ba0*/  USHF.R.U32.HI UR4, URZ, 0x1, UR5 ;  /* 0x000000013f047899 */ /* 0x000fe40008011605 */
[----:B------:R-:W-:Y:S02]  /*5bb0*/  UISETP.GT.U32.AND UP0, UPT, UR5, 0x1, UPT ;  /* 0x000000010500788c */ /* 0x000fe4000bf04070 */
[----:B------:R-:W-:Y:S02]  /*5bc0*/  ULOP3.LUT UR4, UR4, 0x1, URZ, 0xc0, !UPT ;  /* 0x0000000104047892 */ /* 0x000fe4000f8ec03f */
[----:B------:R-:W-:-:S02]  /*5bd0*/  UISETP.LT.U32.AND UP0, UPT, UR42, 0x3f, UP0 ;  /* 0x0000003f2a00788c */ /* 0x000fc40008701070 */
[----:B------:R-:W-:Y:S02]  /*5be0*/  UISETP.NE.U32.AND UP1, UPT, UR4, 0x1, UPT ;  /* 0x000000010400788c */ /* 0x000fe4000bf25070 */
[----:B------:R-:W-:Y:S02]  /*5bf0*/  USEL UR5, URZ, 0x1, !UP0 ;  /* 0x000000013f057887 */ /* 0x000fe4000c000000 */
[----:B------:R-:W-:-:S04]  /*5c00*/  UISETP.GT.U32.AND UP1, UPT, UR42, 0x3e, !UP1 ;  /* 0x0000003e2a00788c */ /* 0x000fc8000cf24070 */
[----:B------:R-:W-:-:S04]  /*5c10*/  USEL UR4, URZ, 0x1, !UP1 ;  /* 0x000000013f047887 */ /* 0x000fc8000c800000 */
[----:B------:R-:W-:Y:S01]  /*5c20*/  ULOP3.LUT UR48, UR4, UR48, UR5, 0x96, !UPT ;  /* 0x0000003004307292 */ /* 0x000fe2000f8e9605 */
[----:B------:R-:W-:Y:S11]  /*5c30*/  @P0 BRA `(.L_x_161) ;  /* 0xffffffb8006c0947 */ /* 0x000ff6000383ffff */
[----:B------:R-:W-:Y:S05]  /*5c40*/  EXIT ;  /* 0x000000000000794d */ /* 0x000fea0003800000 */
.L_x_12:
[----:B------:R-:W-:-:S08]  /*5c50*/  ISETP.NE.AND P0, PT, RZ, UR8, PT ;  /* 0x00000008ff007c0c */ /* 0x000fd0000bf05270 */
[----:B-----5:R-:W0:-:S00]  /*5c60*/  USETMAXREG.DEALLOC.CTAPOOL 0x28 ;  /* 0x00000028000079c8 */ /* 0x020e0000080e0500 */
[----:B------:R-:W-:Y:S05]  /*5c70*/  @P0 EXIT ;  /* 0x000000000000094d */ /* 0x000fea0003800000 */
[----:B0-----:R-:W-:Y:S01]  /*5c80*/  LOP3.LUT P0, RZ, R0, 0xff, RZ, 0xc0, !PT ;  /* 0x000000ff00ff7812 */ /* 0x001fe2000780c0ff */
[----:B------:R-:W-:Y:S02]  /*5c90*/  IMAD.MOV.U32 R8, RZ, RZ, 0x1 ;  /* 0x00000001ff087424 */ /* 0x000fe400078e00ff */
[----:B------:R-:W-:-:S10]  /*5ca0*/  IMAD.MOV.U32 R0, RZ, RZ, RZ ;  /* 0x000000ffff007224 */ /* 0x000fd400078e00ff */
[----:B------:R-:W-:Y:S05]  /*5cb0*/  @!P0 BRA `(.L_x_162) ;  /* 0x0000000c00148947 */ /* 0x000fea0003800000 */
[----:B------:R-:W-:Y:S01]  /*5cc0*/  LOP3.LUT P0, RZ, R4, 0x1f, RZ, 0xc0, !PT ;  /* 0x0000001f04ff7812 */ /* 0x000fe2000780c0ff */
[----:B------:R-:W-:Y:S01]  /*5cd0*/  ULDC UR5, c[0x0][0x658] ;  /* 0x0001960000057ab9 */ /* 0x000fe20000000800 */
[----:B------:R-:W-:Y:S01]  /*5ce0*/  UMOV UR6, 0xffffffff ;  /* 0xffffffff00067882 */ /* 0x000fe20000000000 */
[----:B------:R-:W-:Y:S01]  /*5cf0*/  BSSY B0, `(.L_x_162) ;  /* 0x00000c1000007945 */ /* 0x000fe20003800000 */
[----:B------:R-:W-:Y:S01]  /*5d00*/  USHF.L.U32 UR6, UR6, UR5, URZ ;  /* 0x0000000506067299 */ /* 0x000fe2000800063f */
[C---:B------:R-:W-:Y:S01]  /*5d10*/  ISETP.NE.AND P3, PT, R3.reuse, RZ, PT ;  /* 0x000000ff0300720c */ /* 0x040fe20003f65270 */
[----:B------:R-:W-:Y:S01]  /*5d20*/  IMAD.MOV.U32 R9, RZ, RZ, 0x1 ;  /* 0x00000001ff097424 */ /* 0x000fe200078e00ff */
[----:B------:R-:W-:Y:S01]  /*5d30*/  ISETP.NE.OR P0, PT, R3, RZ, !P0 ;  /* 0x000000ff0300720c */ /* 0x000fe20004705670 */
[----:B------:R-:W-:Y:S01]  /*5d40*/  IMAD.MOV.U32 R8, RZ, RZ, 0x1 ;  /* 0x00000001ff087424 */ /* 0x000fe200078e00ff */
[----:B------:R-:W-:Y:S01]  /*5d50*/  ULDC UR4, c[0x0][0x600] ;  /* 0x0001800000047ab9 */ /* 0x000fe20000000800 */
[----:B------:R-:W-:Y:S01]  /*5d60*/  IMAD.MOV.U32 R0, RZ, RZ, RZ ;  /* 0x000000ffff007224 */ /* 0x000fe200078e00ff */
[----:B------:R-:W-:Y:S01]  /*5d70*/  UMOV UR7, 0x1 ;  /* 0x0000000100077882 */ /* 0x000fe20000000000 */
[----:B------:R-:W-:-:S02]  /*5d80*/  UIADD3 UR19, UR39, 0x1, URZ ;  /* 0x0000000127137890 */ /* 0x000fc4000fffe03f */
[----:B------:R-:W-:Y:S02]  /*5d90*/  ULOP3.LUT UR22, UR36, 0x2, URZ, 0xfc, !UPT ;  /* 0x0000000224167892 */ /* 0x000fe4000f8efc3f */
[----:B------:R-:W-:Y:S02]  /*5da0*/  UIADD3 UR4, UR4, -0x1, URZ ;  /* 0xffffffff04047890 */ /* 0x000fe4000fffe03f */
[----:B------:R-:W-:Y:S02]  /*5db0*/  USHF.L.U32 UR5, UR7, UR5, URZ ;  /* 0x0000000507057299 */ /* 0x000fe4000800063f */
[----:B------:R-:W-:Y:S01]  /*5dc0*/  ULOP3.LUT UR6, URZ, UR6, URZ, 0x33, !UPT ;  /* 0x000000063f067292 */ /* 0x000fe2000f8e333f */
[----:B------:R-:W-:-:S11]  /*5dd0*/  ULDC.64 UR20, c[0x0][0x198] ;  /* 0x0000660000147ab9 */ /* 0x000fd60000000a00 */
.L_x_174:
[----:B------:R-:W-:-:S03]  /*5de0*/  UMOV UR7, 0xffffffff ;  /* 0xffffffff00077882 */ /* 0x000fc60000000000 */
[----:B------:R-:W-:Y:S05]  /*5df0*/  BRA.DIV UR7, `(.L_x_163) ;  /* 0x0000000e07947947 */ /* 0x000fea000b800000 */
[----:B------:R-:W-:-:S13]  /*5e00*/  ELECT P6, URZ, PT ;  /* 0x00000000003f782f */ /* 0x000fda00038c0000 */
.L_x_185:
[----:B------:R-:W0:Y:S01]  /*5e10*/  LDC R3, c[0x0][0x28c] ;  /* 0x0000a300ff037b82 */ /* 0x000e220000000800 */
[----:B------:R-:W-:Y:S01]  /*5e20*/  BSSY B1, `(.L_x_164) ;  /* 0x0000038000017945 */ /* 0x000fe20003800000 */
[----:B0-----:R-:W-:-:S13]  /*5e30*/  ISETP.LT.OR P6, PT, R3, 0x1, !P6 ;  /* 0x000000010300780c */ /* 0x001fda00077c1670 */
[----:B------:R-:W-:Y:S05]  /*5e40*/  @P6 BRA `(.L_x_165) ;  /* 0x0000000000d46947 */ /* 0x000fea0003800000 */
[----:B------:R-:W-:Y:S02]  /*5e50*/  IMAD.SHL.U32 R6, R2, 0x80, RZ ;  /* 0x0000008002067824 */ /* 0x000fe400078e00ff */
[----:B------:R-:W-:Y:S02]  /*5e60*/  IMAD.SHL.U32 R18, R18, 0x40, RZ ;  /* 0x0000004012127824 */ /* 0x000fe400078e00ff */
[----:B------:R-:W-:Y:S02]  /*5e70*/  IMAD.MOV.U32 R11, RZ, RZ, RZ ;  /* 0x000000ffff0b7224 */ /* 0x000fe400078e00ff */
[----:B------:R-:W-:Y:S02]  /*5e80*/  IMAD.U32 R12, RZ, RZ, UR19 ;  /* 0x00000013ff0c7e24 */ /* 0x000fe4000f8e00ff */
[----:B------:R-:W-:Y:S02]  /*5e90*/  IMAD.MOV.U32 R2, RZ, RZ, R8 ;  /* 0x000000ffff027224 */ /* 0x000fe400078e0008 */
[----:B------:R-:W-:-:S07]  /*5ea0*/  IMAD.MOV.U32 R3, RZ, RZ, R0 ;  /* 0x000000ffff037224 */ /* 0x000fce00078e0000 */
.L_x_169:
[----:B------:R-:W0:Y:S01]  /*5eb0*/  S2R R5, SR_CgaCtaId ;  /* 0x0000000000057919 */ /* 0x000e220000008800 */
[----:B------:R-:W-:-:S04]  /*5ec0*/  MOV R4, 0x400 ;  /* 0x0000040000047802 */ /* 0x000fc80000000f00 */
[----:B0-----:R-:W-:Y:S02]  /*5ed0*/  LEA R10, R5, R4, 0x18 ;  /* 0x00000004050a7211 */ /* 0x001fe400078ec0ff */
[----:B------:R-:W-:Y:S01]  /*5ee0*/  SHF.L.U32 R4, R2, 0x1f, RZ ;  /* 0x0000001f02047819 */ /* 0x000fe200000006ff */
[----:B------:R-:W0:Y:S02]  /*5ef0*/  @!P3 LDC R5, c[0x0][0x500] ;  /* 0x00014000ff05bb82 */ /* 0x000e240000000800 */
[----:B------:R-:W-:-:S04]  /*5f00*/  IMAD R7, R3, 0x8, R10 ;  /* 0x0000000803077824 */ /* 0x000fc800078e020a */
[----:B------:R-:W1:Y:S02]  /*5f10*/  SYNCS.PHASECHK.TRANS64.TRYWAIT P1, [R7+URZ+0x10], R4 ;  /* 0x00001004070075a7 */ /* 0x000e64000802017f */
[----:B-1----:R-:W-:Y:S05]  /*5f20*/  @!P1 BRA `(.L_x_166) ;  /* 0x0000000c00689947 */ /* 0x002fea0003800000 */
.L_x_186:
[----:B------:R-:W-:Y:S01]  /*5f30*/  UPRMT UR7, UR22, 0x9910, URZ ;  /* 0x0000991016077896 */ /* 0x000fe2000800003f */
[----:B0-----:R0:W-:Y:S03]  /*5f40*/  @!P3 SYNCS.ARRIVE.TRANS64 RZ, [R7+URZ], R5 ;  /* 0x0000000507ffb9a7 */ /* 0x0011e6000800003f */
[----:B------:R-:W-:-:S06]  /*5f50*/  UISETP.NE.AND UP0, UPT, UR7, 0x2, UPT ;  /* 0x000000020700788c */ /* 0x000fcc000bf05270 */
[----:B------:R-:W-:-:S13]  /*5f60*/  PLOP3.LUT P1, PT, PT, PT, UP0, 0x80, 0x0 ;  /* 0x000000000000781c */ /* 0x000fda0003f2f008 */
[----:B0-----:R-:W-:Y:S05]  /*5f70*/  @P1 BRA `(.L_x_167) ;  /* 0x0000000000041947 */ /* 0x001fea0003800000 */
[----:B------:R-:W-:Y:S01]  /*5f80*/  BPT.TRAP 0x1 ;  /* 0x000000040000795c */ /* 0x000fe20000300000 */
.L_x_167:
[----:B------:R-:W-:Y:S05]  /*5f90*/  @P0 BRA `(.L_x_168) ;  /* 0x0000000000040947 */ /* 0x000fea0003800000 */
[----:B------:R-:W-:Y:S01]  /*5fa0*/  BPT.TRAP 0x1 ;  /* 0x000000040000795c */ /* 0x000fe20000300000 */
.L_x_168:
[--C-:B-1----:R-:W-:Y:S01]  /*5fb0*/  IMAD R4, R3, 0x2000, R10.reuse ;  /* 0x0000200003047824 */ /* 0x102fe200078e020a */
[----:B------:R-:W-:Y:S01]  /*5fc0*/  R2UR UR9, R7 ;  /* 0x00000000070972ca */ /* 0x000fe200000e0000 */
[C---:B------:R-:W-:Y:S01]  /*5fd0*/  IMAD R10, R3.reuse, 0x4000, R10 ;  /* 0x00004000030a7824 */ /* 0x040fe200078e020a */
[----:B------:R-:W-:Y:S01]  /*5fe0*/  UIADD3 UR14, UP0, UR20, 0xf0, URZ ;  /* 0x000000f0140e7890 */ /* 0x000fe2000ff1e03f */
[----:B------:R-:W-:Y:S01]  /*5ff0*/  VIADD R12, R12, 0xffffffff ;  /* 0xffffffff0c0c7836 */ /* 0x000fe20000000000 */
[----:B------:R-:W-:Y:S01]  /*6000*/  R2UR UR7, R4 ;  /* 0x00000000040772ca */ /* 0x000fe200000e0000 */
[----:B------:R-:W-:Y:S01]  /*6010*/  UIADD3 UR24, UP1, UR20, 0x1f0, URZ ;  /* 0x000001f014187890 */ /* 0x000fe2000ff3e03f */
[----:B------:R-:W-:Y:S01]  /*6020*/  R2UR UR8, R10 ;  /* 0x000000000a0872ca */ /* 0x000fe200000e0000 */
[----:B------:R-:W-:Y:S01]  /*6030*/  UIADD3.X UR15, URZ, UR21, URZ, UP0, !UPT ;  /* 0x000000153f0f7290 */ /* 0x000fe200087fe43f */
[----:B------:R-:W-:Y:S01]  /*6040*/  R2UR UR11, R18 ;  /* 0x00000000120b72ca */ /* 0x000fe200000e0000 */
[----:B------:R-:W-:Y:S01]  /*6050*/  VIADD R3, R3, 0x1 ;  /* 0x0000000103037836 */ /* 0x000fe20000000000 */
[----:B------:R-:W-:Y:S01]  /*6060*/  R2UR UR10, R11 ;  /* 0x000000000b0a72ca */ /* 0x000fe200000e0000 */
[----:B------:R-:W-:Y:S01]  /*6070*/  UIADD3.X UR25, URZ, UR21, URZ, UP1, !UPT ;  /* 0x000000153f197290 */ /* 0x000fe20008ffe43f */
[----:B------:R-:W-:Y:S01]  /*6080*/  R2UR UR12, R19 ;  /* 0x00000000130c72ca */ /* 0x000fe200000e0000 */
[----:B------:R-:W-:Y:S01]  /*6090*/  UMOV UR16, 0x0 ;  /* 0x0000000000107882 */ /* 0x000fe20000000000 */
[----:B------:R-:W-:Y:S01]  /*60a0*/  R2UR UR18, R6 ;  /* 0x00000000061272ca */ /* 0x000fe200000e0000 */
[----:B------:R-:W-:Y:S01]  /*60b0*/  UMOV UR17, 0x10000000 ;  /* 0x1000000000117882 */ /* 0x000fe20000000000 */
[----:B------:R-:W-:Y:S01]  /*60c0*/  ISETP.GT.AND P2, PT, R12, 0x1, PT ;  /* 0x000000010c00780c */ /* 0x000fe20003f44270 */
[----:B------:R-:W-:Y:S01]  /*60d0*/  UIADD3 UR7, UR7, 0x100, URZ ;  /* 0x0000010007077890 */ /* 0x000fe2000fffe03f */
[----:B------:R-:W-:Y:S01]  /*60e0*/  ISETP.NE.AND P1, PT, R3, 0x2, PT ;  /* 0x000000020300780c */ /* 0x000fe20003f25270 */
[----:B------:R-:W-:Y:S01]  /*60f0*/  UIADD3 UR13, UR8, 0x4100, URZ ;  /* 0x00004100080d7890 */ /* 0x000fe2000fffe03f */
[----:B------:R-:W-:-:S02]  /*6100*/  VIADD R11, R11, 0x20 ;  /* 0x000000200b0b7836 */ /* 0x000fc40000000000 */
[----:B------:R-:W-:Y:S02]  /*6110*/  SEL R5, RZ, 0x1, P1 ;  /* 0x00000001ff057807 */ /* 0x000fe40000800000 */
[----:B------:R-:W-:Y:S01]  /*6120*/  UMOV UR8, UR7 ;  /* 0x0000000700087c82 */ /* 0x000fe20008000000 */
[----:B------:R-:W-:Y:S01]  /*6130*/  SEL R3, R3, RZ, P1 ;  /* 0x000000ff03037207 */ /* 0x000fe20000800000 */
[----:B------:R0:W-:Y:S01]  /*6140*/  UTMALDG.3D [UR8], [UR14], desc[UR16] ;  /* 0x000010080e0075b4 */ /* 0x0001e20008011000 */
[----:B------:R-:W-:Y:S01]  /*6150*/  LOP3.LUT R2, R2, R5, RZ, 0x3c, !PT ;  /* 0x0000000502027212 */ /* 0x000fe200078e3cff */
[----:B0-----:R-:W-:Y:S01]  /*6160*/  UMOV UR8, UR13 ;  /* 0x0000000d00087c82 */ /* 0x001fe20008000000 */
[----:B------:R-:W-:Y:S02]  /*6170*/  UMOV UR11, UR18 ;  /* 0x00000012000b7c82 */ /* 0x000fe40008000000 */
[----:B------:R0:W-:Y:S02]  /*6180*/  UTMALDG.3D [UR8], [UR24], desc[UR16] ;  /* 0x00001008180075b4 */ /* 0x0001e40008011000 */
[----:B0-----:R-:W-:Y:S05]  /*6190*/  @P2 BRA `(.L_x_169) ;  /* 0xfffffffc00442947 */ /* 0x001fea000383ffff */
.L_x_165:
[----:B------:R-:W-:Y:S05]  /*61a0*/  BSYNC B1 ;  /* 0x0000000000017941 */ /* 0x000fea0003800000 */
.L_x_164:
[----:B------:R-:W-:Y:S01]  /*61b0*/  LOP3.LUT P4, RZ, R9, 0xff, RZ, 0xc0, !PT ;  /* 0x000000ff09ff7812 */ /* 0x000fe2000788c0ff */
[----:B------:R-:W-:Y:S01]  /*61c0*/  VIADD R0, R0, UR39 ;  /* 0x0000002700007c36 */ /* 0x000fe20008000000 */
[----:B------:R-:W-:Y:S01]  /*61d0*/  ULDC.64 UR8, c[0x0][0x650] ;  /* 0x0001940000087ab9 */ /* 0x000fe20000000a00 */
[----:B------:R-:W-:Y:S01]  /*61e0*/  BSSY B1, `(.L_x_170) ;  /* 0x000006f000017945 */ /* 0x000fe20003800000 */
[----:B------:R-:W-:Y:S01]  /*61f0*/  IMAD.MOV.U32 R18, RZ, RZ, -0x1 ;  /* 0xffffffffff127424 */ /* 0x000fe200078e00ff */
[----:B------:R-:W-:Y:S01]  /*6200*/  PRMT R9, RZ, 0x7610, R9 ;  /* 0x00007610ff097816 */ /* 0x000fe20000000009 */
[----:B------:R-:W-:Y:S01]  /*6210*/  IMAD.MOV.U32 R19, RZ, RZ, -0x1 ;  /* 0xffffffffff137424 */ /* 0x000fe200078e00ff */
[C---:B------:R-:W-:Y:S02]  /*6220*/  ISETP.GT.U32.AND P1, PT, R0.reuse, 0x1, PT ;  /* 0x000000010000780c */ /* 0x040fe40003f24070 */
[----:B------:R-:W-:Y:S02]  /*6230*/  SHF.R.U32.HI R2, RZ, 0x1, R0 ;  /* 0x00000001ff027819 */ /* 0x000fe40000011600 */
[----:B------:R-:W-:-:S02]  /*6240*/  LOP3.LUT R0, R0, 0x1, RZ, 0xc0, !PT ;  /* 0x0000000100007812 */ /* 0x000fc400078ec0ff */
[----:B------:R-:W0:Y:S01]  /*6250*/  @P4 S2R R4, SR_CgaCtaId ;  /* 0x0000000000044919 */ /* 0x000e220000008800 */
[----:B------:R-:W-:Y:S02]  /*6260*/  @P4 MOV R3, 0x400 ;  /* 0x0000040000034802 */ /* 0x000fe40000000f00 */
[----:B------:R-:W-:-:S04]  /*6270*/  LOP3.LUT R2, R2, 0x1, RZ, 0xc0, !PT ;  /* 0x0000000102027812 */ /* 0x000fc800078ec0ff */
[----:B------:R-:W-:Y:S02]  /*6280*/  ISETP.NE.U32.AND P2, PT, R2, 0x1, PT ;  /* 0x000000010200780c */ /* 0x000fe40003f45070 */
[----:B0-----:R-:W-:Y:S01]  /*6290*/  @P4 LEA R3, R4, R3, 0x18 ;  /* 0x0000000304034211 */ /* 0x001fe200078ec0ff */
[----:B------:R-:W-:-:S03]  /*62a0*/  IMAD.U32 R4, RZ, RZ, UR39 ;  /* 0x00000027ff047e24 */ /* 0x000fc6000f8e00ff */
[----:B------:R0:W-:Y:S01]  /*62b0*/  @P4 SYNCS.ARRIVE.TRANS64.A1T0 RZ, [R3+URZ+0x58], RZ ;  /* 0x000058ff03ff49a7 */ /* 0x0001e2000810003f */
[----:B------:R-:W-:Y:S02]  /*62c0*/  IADD3 R16, P4, R16, UR52, RZ ;  /* 0x0000003410107c10 */ /* 0x000fe4000ff9e0ff */
[----:B------:R-:W-:Y:S02]  /*62d0*/  ISETP.LT.U32.AND P1, PT, R4, 0x2, P1 ;  /* 0x000000020400780c */ /* 0x000fe40000f21070 */
[----:B------:R-:W-:Y:S02]  /*62e0*/  IADD3.X R17, R17, UR37, RZ, P4, !PT ;  /* 0x0000002511117c10 */ /* 0x000fe4000a7fe4ff */
[----:B------:R-:W-:Y:S02]  /*62f0*/  ISETP.GE.U32.AND P4, PT, R16, UR8, PT ;  /* 0x0000000810007c0c */ /* 0x000fe4000bf86070 */
[----:B0-----:R-:W-:Y:S02]  /*6300*/  SEL R3, RZ, 0x1, !P1 ;  /* 0x00000001ff037807 */ /* 0x001fe40004800000 */
[----:B------:R-:W-:-:S02]  /*6310*/  ISETP.GE.U32.AND.EX P1, PT, R17, UR9, PT, P4 ;  /* 0x0000000911007c0c */ /* 0x000fc4000bf26140 */
[----:B------:R-:W-:-:S04]  /*6320*/  ISETP.GT.U32.AND P2, PT, R4, 0x1, !P2 ;  /* 0x000000010400780c */ /* 0x000fc80005744070 */
[----:B------:R-:W-:-:S04]  /*6330*/  SEL R2, RZ, 0x1, !P2 ;  /* 0x00000001ff027807 */ /* 0x000fc80005000000 */
[--C-:B------:R-:W-:Y:S01]  /*6340*/  LOP3.LUT R8, R2, R8, R3.reuse, 0x96, !PT ;  /* 0x0000000802087212 */ /* 0x100fe200078e9603 */
[----:B------:R-:W-:Y:S01]  /*6350*/  IMAD.MOV.U32 R2, RZ, RZ, -0x1 ;  /* 0xffffffffff027424 */ /* 0x000fe200078e00ff */
[----:B------:R-:W-:Y:S01]  /*6360*/  PRMT R3, RZ, 0x7610, R3 ;  /* 0x00007610ff037816 */ /* 0x000fe20000000003 */
[----:B------:R-:W-:Y:S06]  /*6370*/  @P1 BRA `(.L_x_171) ;  /* 0x0000000400541947 */ /* 0x000fec0003800000 */
[----:B------:R-:W0:Y:S01]  /*6380*/  S2UR UR7, SR_CTAID.X ;  /* 0x00000000000779c3 */ /* 0x000e220000002500 */
[----:B------:R-:W-:Y:S01]  /*6390*/  ULDC.64 UR8, c[0x0][0x628] ;  /* 0x00018a0000087ab9 */ /* 0x000fe20000000a00 */
[----:B------:R-:W-:Y:S01]  /*63a0*/  ULDC UR10, c[0x0][0x150] ;  /* 0x00005400000a7ab9 */ /* 0x000fe20000000800 */
[----:B------:R-:W-:Y:S01]  /*63b0*/  ISETP.NE.U32.AND P1, PT, RZ, UR8, PT ;  /* 0x00000008ff007c0c */ /* 0x000fe2000bf25070 */
[----:B------:R-:W-:Y:S01]  /*63c0*/  ULDC UR11, c[0x0][0x630] ;  /* 0x00018c00000b7ab9 */ /* 0x000fe20000000800 */
[----:B------:R-:W-:Y:S01]  /*63d0*/  ULDC UR13, c[0x0][0x154] ;  /* 0x00005500000d7ab9 */ /* 0x000fe20000000800 */
[----:B------:R-:W-:Y:S01]  /*63e0*/  IMAD.MOV.U32 R2, RZ, RZ, R16 ;  /* 0x000000ffff027224 */ /* 0x000fe200078e0010 */
[----:B------:R-:W-:Y:S01]  /*63f0*/  ISETP.NE.AND.EX P1, PT, RZ, UR9, PT, P1 ;  /* 0x00000009ff007c0c */ /* 0x000fe2000bf25310 */
[----:B------:R-:W1:Y:S01]  /*6400*/  S2UR UR12, SR_CTAID.Y ;  /* 0x00000000000c79c3 */ /* 0x000e620000002600 */
[----:B0-----:R-:W-:-:S05]  /*6410*/  I2FP.F32.U32 R3, UR7 ;  /* 0x0000000700037c45 */ /* 0x001fca0008201000 */
[----:B------:R-:W-:Y:S01]  /*6420*/  FMUL R10, R3, UR10 ;  /* 0x0000000a030a7c20 */ /* 0x000fe20008400000 */
[----:B------:R-:W-:-:S05]  /*6430*/  IMAD.MOV.U32 R3, RZ, RZ, R17 ;  /* 0x000000ffff037224 */ /* 0x000fca00078e0011 */
[----:B------:R-:W-:Y:S05]  /*6440*/  @!P1 BRA `(.L_x_172) ;  /* 0x0000000000289947 */ /* 0x000fea0003800000 */
[----:B------:R-:W-:Y:S02]  /*6450*/  ULDC UR10, c[0x0][0x634] ;  /* 0x00018d00000a7ab9 */ /* 0x000fe40000000800 */
[----:B------:R-:W-:-:S05]  /*6460*/  IADD3 R7, P1, R16, UR10, RZ ;  /* 0x0000000a10077c10 */ /* 0x000fca000ff3e0ff */
[----:B------:R-:W-:-:S04]  /*6470*/  IMAD.X R11, RZ, RZ, R17, P1 ;  /* 0x000000ffff0b7224 */ /* 0x000fc800008e0611 */
[----:B------:R-:W-:-:S04]  /*6480*/  IMAD.WIDE.U32 R4, R11, UR8, RZ ;  /* 0x000000080b047c25 */ /* 0x000fc8000f8e00ff */
[----:B------:R-:W-:-:S04]  /*6490*/  IMAD.WIDE.U32 R4, P1, R7, UR9, R4 ;  /* 0x0000000907047c25 */ /* 0x000fc8000f820004 */
[----:B------:R-:W-:-:S04]  /*64a0*/  IMAD.WIDE.U32 R6, R7, UR8, RZ ;  /* 0x0000000807067c25 */ /* 0x000fc8000f8e00ff */
[----:B------:R-:W-:Y:S01]  /*64b0*/  IMAD.X R3, RZ, RZ, RZ, P1 ;  /* 0x000000ffff037224 */ /* 0x000fe200008e06ff */
[----:B------:R-:W-:Y:S01]  /*64c0*/  IADD3 RZ, P1, R7, R4, RZ ;  /* 0x0000000407ff7210 */ /* 0x000fe20007f3e0ff */
[----:B------:R-:W-:-:S04]  /*64d0*/  IMAD.MOV.U32 R2, RZ, RZ, R5 ;  /* 0x000000ffff027224 */ /* 0x000fc800078e0005 */
[----:B------:R-:W-:-:S08]  /*64e0*/  IMAD.WIDE.U32.X R2, R11, UR9, R2, P1 ;  /* 0x000000090b027c25 */ /* 0x000fd000088e0402 */
.L_x_172:
[--C-:B------:R-:W-:Y:S01]  /*64f0*/  SHF.R.U64 R19, R2, UR11, R3.reuse ;  /* 0x0000000b02137c19 */ /* 0x100fe20008001203 */
[----:B------:R-:W0:Y:S01]  /*6500*/  F2I.U32.TRUNC.NTZ R10, R10 ;  /* 0x0000000a000a7305 */ /* 0x000e22000020f000 */
[----:B------:R-:W-:Y:S01]  /*6510*/  SHF.R.U32.HI R2, RZ, UR11, R3 ;  /* 0x0000000bff027c19 */ /* 0x000fe20008011603 */
[----:B------:R-:W-:Y:S01]  /*6520*/  ULDC.64 UR8, c[0x0][0x620] ;  /* 0x0001880000087ab9 */ /* 0x000fe20000000a00 */
[----:B------:R-:W-:Y:S01]  /*6530*/  IADD3 R5, P1, RZ, -R19, RZ ;  /* 0x80000013ff057210 */ /* 0x000fe20007f3e0ff */
[----:B------:R-:W-:Y:S01]  /*6540*/  ULDC.64 UR14, c[0x0][0x640] ;  /* 0x00019000000e7ab9 */ /* 0x000fe20000000a00 */
[----:B-1----:R-:W-:Y:S01]  /*6550*/  I2FP.F32.U32 R4, UR12 ;  /* 0x0000000c00047c45 */ /* 0x002fe20008201000 */
[----:B------:R-:W1:Y:S01]  /*6560*/  LDC R15, c[0x0][0x610] ;  /* 0x00018400ff0f7b82 */ /* 0x000e620000000800 */
[----:B------:R-:W-:Y:S01]  /*6570*/  ULDC UR11, c[0x0][0x658] ;  /* 0x00019600000b7ab9 */ /* 0x000fe20000000800 */
[----:B------:R-:W-:Y:S01]  /*6580*/  IMAD.X R2, RZ, RZ, ~R2, P1 ;  /* 0x000000ffff027224 */ /* 0x000fe200008e0e02 */
[----:B------:R-:W-:Y:S01]  /*6590*/  ISETP.NE.U32.AND P1, PT, RZ, UR14, PT ;  /* 0x0000000eff007c0c */ /* 0x000fe2000bf25070 */
[----:B------:R-:W-:Y:S01]  /*65a0*/  FMUL R6, R4, UR13 ;  /* 0x0000000d04067c20 */ /* 0x000fe20008400000 */
[----:B------:R-:W-:Y:S01]  /*65b0*/  ULDC UR13, c[0x0][0x648] ;  /* 0x00019200000d7ab9 */ /* 0x000fe20000000800 */
[----:B------:R-:W-:Y:S01]  /*65c0*/  IMAD R4, R2, UR8, RZ ;  /* 0x0000000802047c24 */ /* 0x000fe2000f8e02ff */
[----:B------:R-:W-:Y:S01]  /*65d0*/  ISETP.NE.AND.EX P1, PT, RZ, UR15, PT, P1 ;  /* 0x0000000fff007c0c */ /* 0x000fe2000bf25310 */
[C---:B------:R-:W-:Y:S01]  /*65e0*/  IMAD.WIDE.U32 R2, R5.reuse, UR8, R16 ;  /* 0x0000000805027c25 */ /* 0x040fe2000f8e0010 */
[----:B0-----:R-:W-:Y:S01]  /*65f0*/  R2UR UR8, R10 ;  /* 0x000000000a0872ca */ /* 0x001fe200000e0000 */
[----:B------:R-:W0:Y:S02]  /*6600*/  F2I.U32.TRUNC.NTZ R6, R6 ;  /* 0x0000000600067305 */ /* 0x000e24000020f000 */
[----:B------:R-:W-:Y:S01]  /*6610*/  IMAD R5, R5, UR9, R4 ;  /* 0x0000000905057c24 */ /* 0x000fe2000f8e0204 */
[----:B------:R-:W-:-:S03]  /*6620*/  ULDC UR9, c[0x0][0x618] ;  /* 0x0001860000097ab9 */ /* 0x000fc60000000800 */
[----:B------:R-:W-:-:S05]  /*6630*/  IMAD.IADD R3, R3, 0x1, R5 ;  /* 0x0000000103037824 */ /* 0x000fca00078e0205 */
[--C-:B------:R-:W-:Y:S02]  /*6640*/  SHF.R.U64 R10, R2, UR9, R3.reuse ;  /* 0x00000009020a7c19 */ /* 0x100fe40008001203 */
[----:B------:R-:W-:Y:S01]  /*6650*/  SHF.R.U32.HI R3, RZ, UR9, R3 ;  /* 0x00000009ff037c19 */ /* 0x000fe20008011603 */
[----:B------:R-:W-:Y:S01]  /*6660*/  ULDC UR9, c[0x0][0x608] ;  /* 0x0001820000097ab9 */ /* 0x000fe20000000800 */
[----:B0-----:R-:W-:Y:S02]  /*6670*/  R2UR UR10, R6 ;  /* 0x00000000060a72ca */ /* 0x001fe400000e0000 */
[--C-:B------:R-:W-:Y:S02]  /*6680*/  SHF.R.U64 R12, R10, UR9, R3.reuse ;  /* 0x000000090a0c7c19 */ /* 0x100fe40008001203 */
[----:B------:R-:W-:Y:S01]  /*6690*/  SHF.R.U32.HI R3, RZ, UR9, R3 ;  /* 0x00000009ff037c19 */ /* 0x000fe20008011603 */
[----:B------:R-:W-:-:S03]  /*66a0*/  UIADD3 UR9, -UR8, URZ, URZ ;  /* 0x0000003f08097290 */ /* 0x000fc6000fffe13f */
[--C-:B------:R-:W-:Y:S01]  /*66b0*/  SHF.R.U64 R13, R12, UR11, R3.reuse ;  /* 0x0000000b0c0d7c19 */ /* 0x100fe20008001203 */
[----:B------:R-:W-:Y:S01]  /*66c0*/  ULDC UR8, c[0x0][0x144] ;  /* 0x0000510000087ab9 */ /* 0x000fe20000000800 */
[----:B------:R-:W-:-:S03]  /*66d0*/  SHF.R.U32.HI R3, RZ, UR11, R3 ;  /* 0x0000000bff037c19 */ /* 0x000fc60008011603 */
[----:B------:R-:W-:Y:S01]  /*66e0*/  IMAD.MOV.U32 R2, RZ, RZ, R13 ;  /* 0x000000ffff027224 */ /* 0x000fe200078e000d */
[----:B------:R-:W-:Y:S06]  /*66f0*/  @!P1 BRA `(.L_x_173) ;  /* 0x0000000000289947 */ /* 0x000fec0003800000 */
        /* <DEDUP_REMOVED lines=10> */
.L_x_173:
[----:B------:R-:W-:Y:S01]  /*67a0*/  UISETP.NE.AND UP0, UPT, UR38, URZ, UPT ;  /* 0x0000003f2600728c */ /* 0x000fe2000bf05270 */
[----:B------:R-:W-:Y:S01]  /*67b0*/  SHF.R.U64 R3, R2, UR13, R3 ;  /* 0x0000000d02037c19 */ /* 0x000fe20008001203 */
[----:B------:R-:W-:Y:S01]  /*67c0*/  UIADD3 UR10, -UR10, URZ, URZ ;  /* 0x0000003f0a0a7290 */ /* 0x000fe2000fffe13f */
[----:B------:R-:W-:Y:S01]  /*67d0*/  LOP3.LUT R2, R12, UR6, RZ, 0xc0, !PT ;  /* 0x000000060c027c12 */ /* 0x000fe2000f8ec0ff */
[----:B------:R-:W-:Y:S01]  /*67e0*/  UIMAD UR7, UR8, UR9, UR7 ;  /* 0x00000009080772a4 */ /* 0x000fe2000f8e0207 */
[----:B------:R-:W-:Y:S01]  /*67f0*/  LOP3.LUT R5, R10, UR4, RZ, 0xc0, !PT ;  /* 0x000000040a057c12 */ /* 0x000fe2000f8ec0ff */
[----:B------:R-:W-:Y:S01]  /*6800*/  IMAD.MOV R4, RZ, RZ, -R3 ;  /* 0x000000ffff047224 */ /* 0x000fe200078e0a03 */
[----:B------:R-:W-:Y:S01]  /*6810*/  ULDC UR8, c[0x0][0x148] ;  /* 0x0000520000087ab9 */ /* 0x000fe20000000800 */
[----:B------:R-:W-:Y:S01]  /*6820*/  IMAD R18, R3, UR5, R2 ;  /* 0x0000000503127c24 */ /* 0x000fe2000f8e0202 */
[----:B------:R-:W-:Y:S01]  /*6830*/  PLOP3.LUT P1, PT, PT, PT, UP0, 0x80, 0x0 ;  /* 0x000000000000781c */ /* 0x000fe20003f2f008 */
[----:B------:R-:W-:Y:S01]  /*6840*/  IMAD.MOV.U32 R3, RZ, RZ, 0x1 ;  /* 0x00000001ff037424 */ /* 0x000fe200078e00ff */
[----:B------:R-:W-:-:S03]  /*6850*/  @UP0 UIMAD UR7, UR8, UR10, UR12 ;  /* 0x0000000a080702a4 */ /* 0x000fc6000f8e020c */
[----:B------:R-:W-:Y:S02]  /*6860*/  ULDC UR8, c[0x0][0x638] ;  /* 0x00018e0000087ab9 */ /* 0x000fe40000000800 */
[----:B------:R-:W-:Y:S02]  /*6870*/  IMAD R2, R4, UR8, R13 ;  /* 0x0000000804027c24 */ /* 0x000fe4000f8e020d */
[----:B-1----:R-:W-:Y:S01]  /*6880*/  IMAD R18, R18, R15, UR7 ;  /* 0x0000000712127e24 */ /* 0x002fe2000f8e020f */
[----:B------:R-:W-:Y:S02]  /*6890*/  ULDC UR7, c[0x0][0x600] ;  /* 0x0001800000077ab9 */ /* 0x000fe40000000800 */
[----:B------:R-:W-:-:S05]  /*68a0*/  IMAD R5, R2, UR7, R5 ;  /* 0x0000000702057c24 */ /* 0x000fca000f8e0205 */
[----:B------:R-:W-:Y:S02]  /*68b0*/  SEL R2, R5, R18, !P1 ;  /* 0x0000001205027207 */ /* 0x000fe40004800000 */
[----:B------:R-:W-:-:S07]  /*68c0*/  SEL R18, R18, R5, !P1 ;  /* 0x0000000512127207 */ /* 0x000fce0004800000 */
.L_x_171:
[----:B------:R-:W-:Y:S05]  /*68d0*/  BSYNC B1 ;  /* 0x0000000000017941 */ /* 0x000fea0003800000 */
.L_x_170:
[----:B------:R-:W-:-:S13]  /*68e0*/  LOP3.LUT P1, RZ, R3, 0xff, RZ, 0xc0, !PT ;  /* 0x000000ff03ff7812 */ /* 0x000fda000782c0ff */
[----:B------:R-:W-:Y:S05]  /*68f0*/  @P1 BRA `(.L_x_174) ;  /* 0xfffffff400381947 */ /* 0x000fea000383ffff */
[----:B------:R-:W-:Y:S05]  /*6900*/  BSYNC B0 ;  /* 0x0000000000007941 */ /* 0x000fea0003800000 */
.L_x_162:
[----:B------:R-:W-:-:S03]  /*6910*/  UMOV UR7, 0xffffffff ;  /* 0xffffffff00077882 */ /* 0x000fc60000000000 */
[----:B------:R-:W-:Y:S05]  /*6920*/  BRA.DIV UR7, `(.L_x_175) ;  /* 0x0000000207fc7947 */ /* 0x000fea000b800000 */
[----:B------:R-:W-:-:S13]  /*6930*/  ELECT P6, URZ, PT ;  /* 0x00000000003f782f */ /* 0x000fda00038c0000 */
.L_x_189:
[----:B------:R-:W-:Y:S04]  /*6940*/  BSSY B0, `(.L_x_176) ;  /* 0x000001a000007945 */ /* 0x000fe80003800000 */
[----:B------:R-:W-:Y:S05]  /*6950*/  @!P6 BRA `(.L_x_177) ;  /* 0x000000000060e947 */ /* 0x000fea0003800000 */
[----:B------:R-:W-:-:S04]  /*6960*/  ULOP3.LUT UR7, UR36, 0x2, URZ, 0xfc, !UPT ;  /* 0x0000000224077892 */ /* 0x000fc8000f8efc3f */
[----:B------:R-:W-:-:S06]  /*6970*/  UISETP.NE.AND UP0, UPT, UR7, 0x3, UPT ;  /* 0x000000030700788c */ /* 0x000fcc000bf05270 */
[----:B------:R-:W-:-:S13]  /*6980*/  PLOP3.LUT P0, PT, PT, PT, UP0, 0x80, 0x0 ;  /* 0x000000000000781c */ /* 0x000fda0003f0f008 */
[----:B------:R-:W-:Y:S05]  /*6990*/  @!P0 BRA `(.L_x_178) ;  /* 0x0000000000048947 */ /* 0x000fea0003800000 */
[----:B------:R-:W-:Y:S01]  /*69a0*/  BPT.TRAP 0x1 ;  /* 0x000000040000795c */ /* 0x000fe20000300000 */
.L_x_178:
[----:B------:R-:W0:Y:S01]  /*69b0*/  S2R R3, SR_CgaCtaId ;  /* 0x0000000000037919 */ /* 0x000e220000008800 */
[----:B------:R-:W-:-:S04]  /*69c0*/  MOV R2, 0x400 ;  /* 0x0000040000027802 */ /* 0x000fc80000000f00 */
[----:B0-----:R-:W-:Y:S02]  /*69d0*/  LEA R3, R3, R2, 0x18 ;  /* 0x0000000203037211 */ /* 0x001fe400078ec0ff */
[----:B------:R-:W-:-:S03]  /*69e0*/  SHF.L.U32 R2, R8, 0x1f, RZ ;  /* 0x0000001f08027819 */ /* 0x000fc600000006ff */
[----:B------:R-:W-:-:S04]  /*69f0*/  VIADD R3, R3, 0x10 ;  /* 0x0000001003037836 */ /* 0x000fc80000000000 */
[C---:B------:R-:W-:Y:S02]  /*6a00*/  IMAD R7, R0.reuse, 0x8, R3 ;  /* 0x0000000800077824 */ /* 0x040fe400078e0203 */
[----:B------:R-:W-:Y:S02]  /*6a10*/  VIADD R0, R0, 0x1 ;  /* 0x0000000100007836 */ /* 0x000fe40000000000 */
[----:B------:R-:W0:Y:S03]  /*6a20*/  SYNCS.PHASECHK.TRANS64.TRYWAIT P0, [R7+URZ], R2 ;  /* 0x00000002070075a7 */ /* 0x000e26000800017f */
[----:B------:R-:W-:-:S04]  /*6a30*/  ISETP.NE.AND P1, PT, R0, 0x2, PT ;  /* 0x000000020000780c */ /* 0x000fc80003f25270 */
[----:B------:R-:W-:Y:S02]  /*6a40*/  SEL R5, RZ, 0x1, P1 ;  /* 0x00000001ff057807 */ /* 0x000fe40000800000 */
[----:B------:R-:W-:Y:S02]  /*6a50*/  SEL R0, R0, RZ, P1 ;  /* 0x000000ff00007207 */ /* 0x000fe40000800000 */
[----:B------:R-:W-:Y:S01]  /*6a60*/  LOP3.LUT R5, R8, R5, RZ, 0x3c, !PT ;  /* 0x0000000508057212 */ /* 0x000fe200078e3cff */
[----:B0-----:R-:W-:Y:S06]  /*6a70*/  @!P0 BRA `(.L_x_179) ;  /* 0x0000000000c88947 */ /* 0x001fec0003800000 */
.L_x_190:
[----:B------:R-:W-:Y:S01]  /*6a80*/  IMAD R3, R0, 0x8, R3 ;  /* 0x0000000800037824 */ /* 0x000fe200078e0203 */
[----:B------:R-:W-:-:S07]  /*6a90*/  SHF.L.U32 R0, R5, 0x1f, RZ ;  /* 0x0000001f05007819 */ /* 0x000fce00000006ff */
.L_x_180:
[----:B-1----:R1:W2:Y:S02]  /*6aa0*/  SYNCS.PHASECHK.TRANS64.TRYWAIT P0, [R3+URZ], R0 ;  /* 0x00000000030075a7 */ /* 0x0022a4000800017f */
[----:B--2---:R-:W-:Y:S05]  /*6ab0*/  @!P0 NANOSLEEP.SYNCS 0x989680 ;  /* 0x009896800000895d */ /* 0x004fea0003900000 */
[----:B------:R-:W2:Y:S02]  /*6ac0*/  @!P0 SYNCS.PHASECHK.TRANS64 P0, [R3+URZ], R0 ;  /* 0x00000000030085a7 */ /* 0x000ea4000800007f */
[----:B--2---:R-:W-:Y:S05]  /*6ad0*/  @!P0 BRA `(.L_x_180) ;  /* 0xfffffffc00f08947 */ /* 0x004fea000383ffff */
.L_x_177:
[----:B------:R-:W-:Y:S05]  /*6ae0*/  BSYNC B0 ;  /* 0x0000000000007941 */ /* 0x000fea0003800000 */
.L_x_176:
[----:B------:R-:W-:Y:S05]  /*6af0*/  EXIT ;  /* 0x000000000000794d */ /* 0x000fea0003800000 */
.L_x_14:
[----:B0-----:R0:W1:Y:S02]  /*6b00*/  SYNCS.PHASECHK.TRANS64.TRYWAIT P0, [R95+URZ+-0x8], R0 ;  /* 0xfffff8005f0075a7 */ /* 0x001064000800017f */
[----:B-1----:R-:W-:Y:S05]  /*6b10*/  @!P0 NANOSLEEP.SYNCS 0x989680 ;  /* 0x009896800000895d */ /* 0x002fea0003900000 */
[----:B------:R-:W1:Y:S02]  /*6b20*/  @!P0 SYNCS.PHASECHK.TRANS64 P0, [R95+URZ+-0x8], R0 ;  /* 0xfffff8005f0085a7 */ /* 0x000e64000800007f */
[----:B-1----:R-:W-:Y:S05]  /*6b30*/  @!P0 BRA `(.L_x_14) ;  /* 0xfffffffc00f08947 */ /* 0x002fea000383ffff */
[----:B------:R-:W-:Y:S05]  /*6b40*/  BRA `(.L_x_181) ;  /* 0xffffffa800b47947 */ /* 0x000fea000383ffff */
.L_x_19:
[----:B-1----:R1:W2:Y:S02]  /*6b50*/  SYNCS.PHASECHK.TRANS64.TRYWAIT P1, [R3+URZ], R0 ;  /* 0x00000000030075a7 */ /* 0x0022a4000802017f */
[----:B--2---:R-:W-:Y:S05]  /*6b60*/  @!P1 NANOSLEEP.SYNCS 0x989680 ;  /* 0x009896800000995d */ /* 0x004fea0003900000 */
[----:B------:R-:W2:Y:S02]  /*6b70*/  @!P1 SYNCS.PHASECHK.TRANS64 P1, [R3+URZ], R0 ;  /* 0x00000000030095a7 */ /* 0x000ea4000802007f */
[----:B--2---:R-:W-:Y:S05]  /*6b80*/  @!P1 BRA `(.L_x_19) ;  /* 0xfffffffc00f09947 */ /* 0x004fea000383ffff */
[----:B------:R-:W-:Y:S05]  /*6b90*/  BRA `(.L_x_18) ;  /* 0xffffffac002c7947 */ /* 0x000fea000383ffff */
.L_x_24:
[----:B-1----:R-:W-:-:S04]  /*6ba0*/  IMAD.U32 R4, RZ, RZ, UR4 ;  /* 0x00000004ff047e24 */ /* 0x002fc8000f8e00ff */
[----:B------:R1:W2:Y:S03]  /*6bb0*/  SYNCS.PHASECHK.TRANS64.TRYWAIT P1, [R4+URZ], R3 ;  /* 0x00000003040075a7 */ /* 0x0002a6000802017f */
[----:B--2---:R-:W-:Y:S05]  /*6bc0*/  @!P1 NANOSLEEP.SYNCS 0x989680 ;  /* 0x009896800000995d */ /* 0x004fea0003900000 */
[----:B------:R-:W2:Y:S02]  /*6bd0*/  @!P1 SYNCS.PHASECHK.TRANS64 P1, [R4+URZ], R3 ;  /* 0x00000003040095a7 */ /* 0x000ea4000802007f */
[----:B--2---:R-:W-:Y:S05]  /*6be0*/  @!P1 BRA `(.L_x_24) ;  /* 0xfffffffc00ec9947 */ /* 0x004fea000383ffff */
[----:B------:R-:W-:Y:S05]  /*6bf0*/  BRA `(.L_x_23) ;  /* 0xffffffac00fc7947 */ /* 0x000fea000383ffff */
.L_x_30:
[----:B0-----:R0:W1:Y:S02]  /*6c00*/  SYNCS.PHASECHK.TRANS64.TRYWAIT P0, [R95+URZ+0x8], R0 ;  /* 0x000008005f0075a7 */ /* 0x001064000800017f */
[----:B-1----:R-:W-:Y:S05]  /*6c10*/  @!P0 NANOSLEEP.SYNCS 0x989680 ;  /* 0x009896800000895d */ /* 0x002fea0003900000 */
[----:B------:R-:W1:Y:S02]  /*6c20*/  @!P0 SYNCS.PHASECHK.TRANS64 P0, [R95+URZ+0x8], R0 ;  /* 0x000008005f0085a7 */ /* 0x000e64000800007f */
[----:B-1----:R-:W-:Y:S05]  /*6c30*/  @!P0 BRA `(.L_x_30) ;  /* 0xfffffffc00f08947 */ /* 0x002fea000383ffff */
[----:B------:R-:W-:Y:S05]  /*6c40*/  BRA `(.L_x_182) ;  /* 0xffffffb400047947 */ /* 0x000fea000383ffff */
.L_x_163:
[----:B------:R-:W-:Y:S01]  /*6c50*/  BSSY B1, `(.L_x_183) ;  /* 0x0000006000017945 */ /* 0x000fe20003800000 */
[----:B------:R-:W-:-:S07]  /*6c60*/  IMAD.MOV.U32 R15, RZ, RZ, -0x1 ;  /* 0xffffffffff0f7424 */ /* 0x000fce00078e00ff */
[----:B------:R-:W-:Y:S05]  /*6c70*/  WARPSYNC.COLLECTIVE R15, `(.L_x_184) ;  /* 0x000000000f0c7348 */ /* 0x000fea0003c00000 */
[----:B------:R-:W-:Y:S02]  /*6c80*/  ELECT P6, UR62, PT ;  /* 0x00000000003e782f */ /* 0x000fe400038c0000 */
[----:B------:R-:W-:Y:S01]  /*6c90*/  MOV R14, UR62 ;  /* 0x0000003e000e7c02 */ /* 0x000fe20008000f00 */
[----:B------:R-:W-:Y:S10]  /*6ca0*/  ENDCOLLECTIVE ;  /* 0x000000000000791b */ /* 0x000ff40003800000 */
.L_x_184:
[----:B------:R-:W-:Y:S05]  /*6cb0*/  BSYNC B1 ;  /* 0x0000000000017941 */ /* 0x000fea0003800000 */
.L_x_183:
[----:B------:R-:W-:Y:S05]  /*6cc0*/  BRA `(.L_x_185) ;  /* 0xfffffff000507947 */ /* 0x000fea000383ffff */
.L_x_166:
[----:B-1----:R1:W2:Y:S02]  /*6cd0*/  SYNCS.PHASECHK.TRANS64.TRYWAIT P1, [R7+URZ+0x10], R4 ;  /* 0x00001004070075a7 */ /* 0x0022a4000802017f */
[----:B--2---:R-:W-:Y:S05]  /*6ce0*/  @!P1 NANOSLEEP.SYNCS 0x989680 ;  /* 0x009896800000995d */ /* 0x004fea0003900000 */
[----:B------:R-:W2:Y:S02]  /*6cf0*/  @!P1 SYNCS.PHASECHK.TRANS64 P1, [R7+URZ+0x10], R4 ;  /* 0x00001004070095a7 */ /* 0x000ea4000802007f */
[----:B--2---:R-:W-:Y:S05]  /*6d00*/  @!P1 BRA `(.L_x_166) ;  /* 0xfffffffc00f09947 */ /* 0x004fea000383ffff */
[----:B------:R-:W-:Y:S05]  /*6d10*/  BRA `(.L_x_186) ;  /* 0xfffffff000847947 */ /* 0x000fea000383ffff */
.L_x_175:
[----:B------:R-:W-:Y:S01]  /*6d20*/  BSSY B0, `(.L_x_187) ;  /* 0x0000006000007945 */ /* 0x000fe20003800000 */
[----:B------:R-:W-:-:S07]  /*6d30*/  IMAD.MOV.U32 R15, RZ, RZ, -0x1 ;  /* 0xffffffffff0f7424 */ /* 0x000fce00078e00ff */
[----:B------:R-:W-:Y:S05]  /*6d40*/  WARPSYNC.COLLECTIVE R15, `(.L_x_188) ;  /* 0x000000000f0c7348 */ /* 0x000fea0003c00000 */
[----:B------:R-:W-:Y:S02]  /*6d50*/  ELECT P6, UR62, PT ;  /* 0x00000000003e782f */ /* 0x000fe400038c0000 */
[----:B------:R-:W-:Y:S01]  /*6d60*/  MOV R14, UR62 ;  /* 0x0000003e000e7c02 */ /* 0x000fe20008000f00 */
[----:B------:R-:W-:Y:S10]  /*6d70*/  ENDCOLLECTIVE ;  /* 0x000000000000791b */ /* 0x000ff40003800000 */
.L_x_188:
[----:B------:R-:W-:Y:S05]  /*6d80*/  BSYNC B0 ;  /* 0x0000000000007941 */ /* 0x000fea0003800000 */
.L_x_187:
[----:B------:R-:W-:Y:S05]  /*6d90*/  BRA `(.L_x_189) ;  /* 0xfffffff800e87947 */ /* 0x000fea000383ffff */
.L_x_179:
[----:B0-----:R0:W1:Y:S02]  /*6da0*/  SYNCS.PHASECHK.TRANS64.TRYWAIT P0, [R7+URZ], R2 ;  /* 0x00000002070075a7 */ /* 0x001064000800017f */
[----:B-1----:R-:W-:Y:S05]  /*6db0*/  @!P0 NANOSLEEP.SYNCS 0x989680 ;  /* 0x009896800000895d */ /* 0x002fea0003900000 */
[----:B------:R-:W1:Y:S02]  /*6dc0*/  @!P0 SYNCS.PHASECHK.TRANS64 P0, [R7+URZ], R2 ;  /* 0x00000002070085a7 */ /* 0x000e64000800007f */
[----:B-1----:R-:W-:Y:S05]  /*6dd0*/  @!P0 BRA `(.L_x_179) ;  /* 0xfffffffc00f08947 */ /* 0x002fea000383ffff */
[----:B------:R-:W-:Y:S05]  /*6de0*/  BRA `(.L_x_190) ;  /* 0xfffffffc00247947 */ /* 0x000fea000383ffff */
.L_x_191:
[----:B------:R-:W-:-:S00]  /*6df0*/  BRA `(.L_x_191) ;  /* 0xfffffffc00fc7947 */ /* 0x000fc0000383ffff */
[----:B------:R-:W-:-:S00]  /*6e00*/  NOP ;  /* 0x0000000000007918 */ /* 0x000fc00000000000 */
[----:B------:R-:W-:-:S00]  /*6e10*/  NOP ;  /* 0x0000000000007918 */ /* 0x000fc00000000000 */
[----:B------:R-:W-:-:S00]  /*6e20*/  NOP ;  /* 0x0000000000007918 */ /* 0x000fc00000000000 */
[----:B------:R-:W-:-:S00]  /*6e30*/  NOP ;  /* 0x0000000000007918 */ /* 0x000fc00000000000 */
[----:B------:R-:W-:-:S00]  /*6e40*/  NOP ;  /* 0x0000000000007918 */ /* 0x000fc00000000000 */
[----:B------:R-:W-:-:S00]  /*6e50*/  NOP ;  /* 0x0000000000007918 */ /* 0x000fc00000000000 */
[----:B------:R-:W-:-:S00]  /*6e60*/  NOP ;  /* 0x0000000000007918 */ /* 0x000fc00000000000 */
[----:B------:R-:W-:-:S00]  /*6e70*/  NOP ;  /* 0x0000000000007918 */ /* 0x000fc00000000000 */
.L_x_192:


//--------------------- .nv.global.init           --------------------------
	.section	.nv.global.init,"aw",@progbits
.nv.global.init:
	.type		$str$22,@object
	.size		$str$22,($str$23 - $str$22)
$str$22:
        /*0000*/ 	.byte	0x6b, 0x5f, 0x74, 0x69, 0x6c, 0x65, 0x5f, 0x63, 0x6f, 0x75, 0x6e, 0x74, 0x20, 0x3e, 0x3d, 0x20
        /*0010*/ 	.byte	0x31, 0x00
	.type		$str$23,@object
	.size		$str$23,(__unnamed_1 - $str$23)
$str$23:
        /*0012*/ 	.byte	0x2f, 0x74, 0x6d, 0x70, 0x2f, 0x63, 0x75, 0x74, 0x6c, 0x61, 0x73, 0x73, 0x5f, 0x73, 0x77, 0x65
        /*0022*/ 	.byte	0x65, 0x70, 0x5f, 0x73, 0x72, 0x63, 0x2f, 0x69, 0x6e, 0x63, 0x6c, 0x75, 0x64, 0x65, 0x2f, 0x63
        /*0032*/ 	.byte	0x75, 0x74, 0x6c, 0x61, 0x73, 0x73, 0x2f, 0x67, 0x65, 0x6d, 0x6d, 0x2f, 0x63, 0x6f, 0x6c, 0x6c
        /*0042*/ 	.byte	0x65, 0x63, 0x74, 0x69, 0x76, 0x65, 0x2f, 0x73, 0x6d, 0x39, 0x30, 0x5f, 0x6d, 0x6d, 0x61, 0x5f
        /*0052*/ 	.byte	0x74, 0x6d, 0x61, 0x5f, 0x67, 0x6d, 0x6d, 0x61, 0x5f, 0x73, 0x73, 0x5f, 0x77, 0x61, 0x72, 0x70
        /*0062*/ 	.byte	0x73, 0x70, 0x65, 0x63, 0x69, 0x61, 0x6c, 0x69, 0x7a, 0x65, 0x64, 0x2e, 0x68, 0x70, 0x70, 0x00
	.type		__unnamed_1,@object
	.size		__unnamed_1,(.L_0 - __unnamed_1)
__unnamed_1:
        /*0072*/ 	.byte	0x76, 0x6f, 0x69, 0x64, 0x20, 0x63, 0x75, 0x74, 0x6c, 0x61, 0x73, 0x73, 0x3a, 0x3a, 0x67, 0x65
        /* <DEDUP_REMOVED lines=174> */
        /*0b62*/ 	.byte	0x75, 0x74, 0x65, 0x3a, 0x3a, 0x69, 0x64, 0x65, 0x6e, 0x74, 0x69, 0x74, 0x79, 0x5d, 0x00
.L_0:


//--------------------- .nv.shared._ZN7cutlass13device_kernelINS_4gemm6kernel13GemmUniversalIN4cute5tupleIJiiiiEEENS1_10collective13CollectiveMmaINS1_34MainloopSm90TmaGmmaWarpSpecializedILi2ENS5_IJNS4_1CILi1EEESB_SB_EEENS1_32KernelTmaWarpSpecializedPingpongEEENS5_IJNSA_ILi64EEENSA_ILi128EEENSA_ILi32EEEEEEfNS5_IJlSB_lEEEfSJ_NS4_8TiledMMAINS4_8MMA_AtomIJNS4_4SM904GMMA30MMA_64x128x8_F32TF32TF32_SS_TNILNSN_7ScaleInE1ELSP_1EEEEEENS4_6LayoutISC_NS5_IJNSA_ILi0EEEST_ST_EEEEENS5_IJNS4_10UnderscoreESW_SW_EEEEENS4_13SM90_TMA_LOADENS4_14ComposedLayoutINS4_7SwizzleILi3ELi4ELi3EEENS4_18smem_ptr_flag_bitsILi32EEENSS_INS5_IJNSA_ILi8EEESH_EEENS5_IJSH_SB_EEEEEEEvNS4_8identityESZ_S19_vS1A_EENS_8epilogue10collective6detail29Sm90TmaWarpSpecializedAdapterINS1D_15DefaultEpilogueIfSJ_SJ_NS1C_6thread17LinearCombinationIfLi1EffLNS1H_9ScaleType4KindE0ELNS_15FloatRoundStyleE2EfEENS1_15EpilogueDefaultEEEEEvvEEEEvNT_6ParamsE --------------------------
	.section	.nv.shared._ZN7cutlass13device_kernelINS_4gemm6kernel13GemmUniversalIN4cute5tupleIJiiiiEEENS1_10collective13CollectiveMmaINS1_34MainloopSm90TmaGmmaWarpSpecializedILi2ENS5_IJNS4_1CILi1EEESB_SB_EEENS1_32KernelTmaWarpSpecializedPingpongEEENS5_IJNSA_ILi64EEENSA_ILi128EEENSA_ILi32EEEEEEfNS5_IJlSB_lEEEfSJ_NS4_8TiledMMAINS4_8MMA_AtomIJNS4_4SM904GMMA30MMA_64x128x8_F32TF32TF32_SS_TNILNSN_7ScaleInE1ELSP_1EEEEEENS4_6LayoutISC_NS5_IJNSA_ILi0EEEST_ST_EEEEENS5_IJNS4_10UnderscoreESW_SW_EEEEENS4_13SM90_TMA_LOADENS4_14ComposedLayoutINS4_7SwizzleILi3ELi4ELi3EEENS4_18smem_ptr_flag_bitsILi32EEENSS_INS5_IJNSA_ILi8EEESH_EEENS5_IJSH_SB_EEEEEEEvNS4_8identityESZ_S19_vS1A_EENS_8epilogue10collective6detail29Sm90TmaWarpSpecializedAdapterINS1D_15DefaultEpilogueIfSJ_SJ_NS1C_6thread17LinearCombinationIfLi1EffLNS1H_9ScaleType4KindE0ELNS_15FloatRoundStyleE2EfEENS1_15EpilogueDefaultEEEEEvvEEEEvNT_6ParamsE,"aw",@nobits
	.sectionflags	@""
	.align	16
	.zero		1024


//--------------------- .nv.shared.reserved.0     --------------------------
	.section	.nv.shared.reserved.0,"aw",@nobits
	.weak		__nv_reservedSMEM_offset_0_alias
	.size		__nv_reservedSMEM_offset_0_alias, 0, 0
	.other		__nv_reservedSMEM_offset_0_alias,@"STO_CUDA_RESERVED_SHARED STV_DEFAULT"
__nv_reservedSMEM_offset_0_alias:
	.zero		0


//--------------------- .nv.global                --------------------------
	.section	.nv.global,"aw",@nobits
.nv.global:
	.type		_ZN40_INTERNAL_23b8aa84_4_k_cu_e0b3472e_170934cute1_E,@object
	.size		_ZN40_INTERNAL_23b8aa84_4_k_cu_e0b3472e_170934cute1_E,(_ZN40_INTERNAL_23b8aa84_4_k_cu_e0b3472e_170934cuda3std3__45__cpo6cbeginE - _ZN40_INTERNAL_23b8aa84_4_k_cu_e0b3472e_170934cute1_E)
_ZN40_INTERNAL_23b8aa84_4_k_cu_e0b3472e_170934cute1_E:
	.zero		1
	.type		_ZN40_INTERNAL_23b8aa84_4_k_cu_e0b3472e_170934cuda3std3__45__cpo6cbeginE,@object
	.size		_ZN40_INTERNAL_23b8aa84_4_k_cu_e0b3472e_170934cuda3std3__45__cpo6cbeginE,(_ZN40_INTERNAL_23b8aa84_4_k_cu_e0b3472e_170934cuda3std3__48in_placeE - _ZN40_INTERNAL_23b8aa84_4_k_cu_e0b3472e_170934cuda3std3__45__cpo6cbeginE)
_ZN40_INTERNAL_23b8aa84_4_k_cu_e0b3472e_170934cuda3std3__45__cpo6cbeginE:
	.zero		1
	.type		_ZN40_INTERNAL_23b8aa84_4_k_cu_e0b3472e_170934cuda3std3__48in_placeE,@object
	.size		_ZN40_INTERNAL_23b8aa84_4_k_cu_e0b3472e_170934cuda3std3__48in_placeE,(_ZN40_INTERNAL_23b8aa84_4_k_cu_e0b3472e_170934cuda3std6ranges3__45__cpo9iter_moveE - _ZN40_INTERNAL_23b8aa84_4_k_cu_e0b3472e_170934cuda3std3__48in_placeE)
_ZN40_INTERNAL_23b8aa84_4_k_cu_e0b3472e_170934cuda3std3__48in_placeE:
	.zero		1
	.type		_ZN40_INTERNAL_23b8aa84_4_k_cu_e0b3472e_170934cuda3std6ranges3__45__cpo9iter_moveE,@object
	.size		_ZN40_INTERNAL_23b8aa84_4_k_cu_e0b3472e_170934cuda3std6ranges3__45__cpo9iter_moveE,(_ZN40_INTERNAL_23b8aa84_4_k_cu_e0b3472e_170934cuda3std3__45__cpo5beginE - _ZN40_INTERNAL_23b8aa84_4_k_cu_e0b3472e_170934cuda3std6ranges3__45__cpo9iter_moveE)
_ZN40_INTERNAL_23b8aa84_4_k_cu_e0b3472e_170934cuda3std6ranges3__45__cpo9iter_moveE:
	.zero		1
	.type		_ZN40_INTERNAL_23b8aa84_4_k_cu_e0b3472e_170934cuda3std3__45__cpo5beginE,@object
	.size		_ZN40_INTERNAL_23b8aa84_4_k_cu_e0b3472e_170934cuda3std3__45__cpo5beginE,(_ZN40_INTERNAL_23b8aa84_4_k_cu_e0b3472e_170934cuda3std3__442_GLOBAL__N__23b8aa84_4_k_cu_e0b3472e_170936ignoreE - _ZN40_INTERNAL_23b8aa84_4_k_cu_e0b3472e_170934cuda3std3__45__cpo5beginE)
_ZN40_INTERNAL_23b8aa84_4_k_cu_e0b3472e_170934cuda3std3__45__cpo5beginE:
	.zero		1
	.type		_ZN40_INTERNAL_23b8aa84_4_k_cu_e0b3472e_170934cuda3std3__442_GLOBAL__N__23b8aa84_4_k_cu_e0b3472e_170936ignoreE,@object
	.size		_ZN40_INTERNAL_23b8aa84_4_k_cu_e0b3472e_170934cuda3std3__442_GLOBAL__N__23b8aa84_4_k_cu_e0b3472e_170936ignoreE,(_ZN40_INTERNAL_23b8aa84_4_k_cu_e0b3472e_170934cute7productE - _ZN40_INTERNAL_23b8aa84_4_k_cu_e0b3472e_170934cuda3std3__442_GLOBAL__N__23b8aa84_4_k_cu_e0b3472e_170936ignoreE)
_ZN40_INTERNAL_23b8aa84_4_k_cu_e0b3472e_170934cuda3std3__442_GLOBAL__N__23b8aa84_4_k_cu_e0b3472e_170936ignoreE:
	.zero		1
	.type		_ZN40_INTERNAL_23b8aa84_4_k_cu_e0b3472e_170934cute7productE,@object
	.size		_ZN40_INTERNAL_23b8aa84_4_k_cu_e0b3472e_170934cute7productE,(_ZN40_INTERNAL_23b8aa84_4_k_cu_e0b3472e_170934cuda3std3__45__cpo3endE - _ZN40_INTERNAL_23b8aa84_4_k_cu_e0b3472e_170934cute7productE)
_ZN40_INTERNAL_23b8aa84_4_k_cu_e0b3472e_170934cute7productE:
	.zero		1
	.type		_ZN40_INTERNAL_23b8aa84_4_k_cu_e0b3472e_170934cuda3std3__45__cpo3endE,@object
	.size		_ZN40_INTERNAL_23b8aa84_4_k_cu_e0b3472e_170934cuda3std3__45__cpo3endE,(_ZN40_INTERNAL_23b8aa84_4_k_cu_e0b3472e_170934cuda3std3__419piecewise_constructE - _ZN40_INTERNAL_23b8aa84_4_k_cu_e0b3472e_170934cuda3std3__45__cpo3endE)
_ZN40_INTERNAL_23b8aa84_4_k_cu_e0b3472e_170934cuda3std3__45__cpo3endE:
	.zero		1
	.type		_ZN40_INTERNAL_23b8aa84_4_k_cu_e0b3472e_170934cuda3std3__419piecewise_constructE,@object
	.size		_ZN40_INTERNAL_23b8aa84_4_k_cu_e0b3472e_170934cuda3std3__419piecewise_constructE,(_ZN40_INTERNAL_23b8aa84_4_k_cu_e0b3472e_170934cuda3std3__45__cpo4cendE - _ZN40_INTERNAL_23b8aa84_4_k_cu_e0b3472e_170934cuda3std3__419piecewise_constructE)
_ZN40_INTERNAL_23b8aa84_4_k_cu_e0b3472e_170934cuda3std3__419piecewise_constructE:
	.zero		1
	.type		_ZN40_INTERNAL_23b8aa84_4_k_cu_e0b3472e_170934cuda3std3__45__cpo4cendE,@object
	.size		_ZN40_INTERNAL_23b8aa84_4_k_cu_e0b3472e_170934cuda3std3__45__cpo4cendE,(_ZN40_INTERNAL_23b8aa84_4_k_cu_e0b3472e_170934cuda3std6ranges3__45__cpo4swapE - _ZN40_INTERNAL_23b8aa84_4_k_cu_e0b3472e_170934cuda3std3__45__cpo4cendE)
_ZN40_INTERNAL_23b8aa84_4_k_cu_e0b3472e_170934cuda3std3__45__cpo4cendE:
	.zero		1
	.type		_ZN40_INTERNAL_23b8aa84_4_k_cu_e0b3472e_170934cuda3std6ranges3__45__cpo4swapE,@object
	.size		_ZN40_INTERNAL_23b8aa84_4_k_cu_e0b3472e_170934cuda3std6ranges3__45__cpo4swapE,(.L_8 - _ZN40_INTERNAL_23b8aa84_4_k_cu_e0b3472e_170934cuda3std6ranges3__45__cpo4swapE)
_ZN40_INTERNAL_23b8aa84_4_k_cu_e0b3472e_170934cuda3std6ranges3__45__cpo4swapE:
	.zero		1
.L_8:


//--------------------- .nv.constant0._ZN7cutlass13device_kernelINS_4gemm6kernel13GemmUniversalIN4cute5tupleIJiiiiEEENS1_10collective13CollectiveMmaINS1_34MainloopSm90TmaGmmaWarpSpecializedILi2ENS5_IJNS4_1CILi1EEESB_SB_EEENS1_32KernelTmaWarpSpecializedPingpongEEENS5_IJNSA_ILi64EEENSA_ILi128EEENSA_ILi32EEEEEEfNS5_IJlSB_lEEEfSJ_NS4_8TiledMMAINS4_8MMA_AtomIJNS4_4SM904GMMA30MMA_64x128x8_F32TF32TF32_SS_TNILNSN_7ScaleInE1ELSP_1EEEEEENS4_6LayoutISC_NS5_IJNSA_ILi0EEEST_ST_EEEEENS5_IJNS4_10UnderscoreESW_SW_EEEEENS4_13SM90_TMA_LOADENS4_14ComposedLayoutINS4_7SwizzleILi3ELi4ELi3EEENS4_18smem_ptr_flag_bitsILi32EEENSS_INS5_IJNSA_ILi8EEESH_EEENS5_IJSH_SB_EEEEEEEvNS4_8identityESZ_S19_vS1A_EENS_8epilogue10collective6detail29Sm90TmaWarpSpecializedAdapterINS1D_15DefaultEpilogueIfSJ_SJ_NS1C_6thread17LinearCombinationIfLi1EffLNS1H_9ScaleType4KindE0ELNS_15FloatRoundStyleE2EfEENS1_15EpilogueDefaultEEEEEvvEEEEvNT_6ParamsE --------------------------
	.section	.nv.constant0._ZN7cutlass13device_kernelINS_4gemm6kernel13GemmUniversalIN4cute5tupleIJiiiiEEENS1_10collective13CollectiveMmaINS1_34MainloopSm90TmaGmmaWarpSpecializedILi2ENS5_IJNS4_1CILi1EEESB_SB_EEENS1_32KernelTmaWarpSpecializedPingpongEEENS5_IJNSA_ILi64EEENSA_ILi128EEENSA_ILi32EEEEEEfNS5_IJlSB_lEEEfSJ_NS4_8TiledMMAINS4_8MMA_AtomIJNS4_4SM904GMMA30MMA_64x128x8_F32TF32TF32_SS_TNILNSN_7ScaleInE1ELSP_1EEEEEENS4_6LayoutISC_NS5_IJNSA_ILi0EEEST_ST_EEEEENS5_IJNS4_10UnderscoreESW_SW_EEEEENS4_13SM90_TMA_LOADENS4_14ComposedLayoutINS4_7SwizzleILi3ELi4ELi3EEENS4_18smem_ptr_flag_bitsILi32EEENSS_INS5_IJNSA_ILi8EEESH_EEENS5_IJSH_SB_EEEEEEEvNS4_8identityESZ_S19_vS1A_EENS_8epilogue10collective6detail29Sm90TmaWarpSpecializedAdapterINS1D_15DefaultEpilogueIfSJ_SJ_NS1C_6thread17LinearCombinationIfLi1EffLNS1H_9ScaleType4KindE0ELNS_15FloatRoundStyleE2EfEENS1_15EpilogueDefaultEEEEEvvEEEEvNT_6ParamsE,"a",@progbits
	.sectionflags	@""
	.align	4
.nv.constant0._ZN7cutlass13device_kernelINS_4gemm6kernel13GemmUniversalIN4cute5tupleIJiiiiEEENS1_10collective13CollectiveMmaINS1_34MainloopSm90TmaGmmaWarpSpecializedILi2ENS5_IJNS4_1CILi1EEESB_SB_EEENS1_32KernelTmaWarpSpecializedPingpongEEENS5_IJNSA_ILi64EEENSA_ILi128EEENSA_ILi32EEEEEEfNS5_IJlSB_lEEEfSJ_NS4_8TiledMMAINS4_8MMA_AtomIJNS4_4SM904GMMA30MMA_64x128x8_F32TF32TF32_SS_TNILNSN_7ScaleInE1ELSP_1EEEEEENS4_6LayoutISC_NS5_IJNSA_ILi0EEEST_ST_EEEEENS5_IJNS4_10UnderscoreESW_SW_EEEEENS4_13SM90_TMA_LOADENS4_14ComposedLayoutINS4_7SwizzleILi3ELi4ELi3EEENS4_18smem_ptr_flag_bitsILi32EEENSS_INS5_IJNSA_ILi8EEESH_EEENS5_IJSH_SB_EEEEEEEvNS4_8identityESZ_S19_vS1A_EENS_8epilogue10collective6detail29Sm90TmaWarpSpecializedAdapterINS1D_15DefaultEpilogueIfSJ_SJ_NS1C_6thread17LinearCombinationIfLi1EffLNS1H_9ScaleType4KindE0ELNS_15FloatRoundStyleE2EfEENS1_15EpilogueDefaultEEEEEvvEEEEvNT_6ParamsE:
	.zero		1664


//--------------------- SYMBOLS --------------------------

	.type		.nv.reservedSmem.offset0,@object
	.size		.nv.reservedSmem.offset0,0x4
	.type		__assertfail,@function
